def matmul_kernel(
    a_ptr,
    b_ptr,
    c_ptr,
    M,
    N,
    K,
    stride_am,
    stride_ak,
    stride_bk,
    stride_bn,
    stride_cm,
    stride_cn,
    BLOCK_M: tl.constexpr,
    BLOCK_N: tl.constexpr,
    BLOCK_K: tl.constexpr,
    GROUP_M: tl.constexpr,
):
    pid = tl.program_id(axis=0)
    num_pid_m = tl.cdiv(M, BLOCK_M)
    num_pid_n = tl.cdiv(N, BLOCK_N)
    num_pid_in_group = GROUP_M * num_pid_n
    group_id = pid // num_pid_in_group
    first_pid_m = group_id * GROUP_M
    group_size_m = min(num_pid_m - first_pid_m, GROUP_M)
    pid_m = first_pid_m + ((pid % num_pid_in_group) % group_size_m)
    pid_n = (pid % num_pid_in_group) // group_size_m

    offs_am = (pid_m * BLOCK_M + tl.arange(0, BLOCK_M)) % M
    offs_bn = (pid_n * BLOCK_N + tl.arange(0, BLOCK_N)) % N
    offs_k = tl.arange(0, BLOCK_K)
    a_ptrs = a_ptr + offs_am[:, None] * stride_am + offs_k[None, :] * stride_ak
    b_ptrs = b_ptr + offs_k[:, None] * stride_bk + offs_bn[None, :] * stride_bn

    acc = tl.zeros((BLOCK_M, BLOCK_N), dtype=tl.float32)
    for kk in range(0, tl.cdiv(K, BLOCK_K)):
        a = tl.load(a_ptrs, mask=offs_k[None, :] < K - kk * BLOCK_K, other=0.0)
        b = tl.load(b_ptrs, mask=offs_k[:, None] < K - kk * BLOCK_K, other=0.0)
        acc = tl.dot(a, b, acc)
        a_ptrs += BLOCK_K * stride_ak
        b_ptrs += BLOCK_K * stride_bk

    c = acc.to(c_ptr.dtype.element_ty)
    offs_cm = pid_m * BLOCK_M + tl.arange(0, BLOCK_M)
    offs_cn = pid_n * BLOCK_N + tl.arange(0, BLOCK_N)
    c_ptrs = c_ptr + offs_cm[:, None] * stride_cm + offs_cn[None, :] * stride_cn
    mask = (offs_cm[:, None] < M) & (offs_cn[None, :] < N)
    tl.store(c_ptrs, c, mask=mask)

# config = {"BLOCK_K": 128, "BLOCK_M": 128, "BLOCK_N": 64, "GROUP_M": 8, "arch": "sm_100", "dtype": "fp16", "num_ctas": 4, "num_stages": 3, "num_warps": 4}
# arch = sm_100


// ===== COMPILED SASS (sm_100a) =====

	.target	sm_100a

	.elftype	@"ET_EXEC"


//--------------------- .note.nv.tkinfo           --------------------------
	.section	.note.nv.tkinfo,"",@"SHT_NOTE"
	.sectionflags	@"SHF_NOTE_NV_TKINFO"
	.tkinfo
        /*0018*/ 	.word	0x00000081
        /*0030*/ 	.string	""
        /*0030*/ 	.string	"ptxas-blackwell"
        /*0030*/ 	.string	"Cuda compilation tools, release 12.9, V12.9.86"
        /*0030*/ 	.string	"Build cuda_12.9.r12.9/compiler.36037853_0"
        /*0030*/ 	.string	"-v  -suppress-debug-info  -lineinfo  -arch sm_100a "



//--------------------- .note.nv.cuver            --------------------------
	.section	.note.nv.cuver,"",@"SHT_NOTE"
	.sectionflags	@"SHF_NOTE_NV_CUVER"
        /*0018*/ 	.short	0x0001
        /*001a*/ 	.short	0x0064
        /*001c*/ 	.short	0x0001
        /*001e*/ 	.short	0x0000
        /*0020*/ 	.short	0x0001
        /*0022*/ 	.short	0x0000


//--------------------- .nv.info                  --------------------------
	.section	.nv.info,"",@"SHT_CUDA_INFO"
	.align	4


	//----- nvinfo : EIATTR_REGCOUNT
	.align		4
        /*0000*/ 	.byte	0x04, 0x2f
        /*0002*/ 	.short	(.L_4 - .L_3)
	.align		4
.L_3:
        /*0004*/ 	.word	index@(matmul_kernel)
        /*0008*/ 	.word	0x000000ff


	//----- nvinfo : EIATTR_FRAME_SIZE
	.align		4
.L_4:
        /*000c*/ 	.byte	0x04, 0x11
        /*000e*/ 	.short	(.L_6 - .L_5)
	.align		4
.L_5:
        /*0010*/ 	.word	index@($__internal_2_$__cuda_sm10x_tcgen05_guardrail_trap_unallocated_columns_being_dealloced)
        /*0014*/ 	.word	0x00000058


	//----- nvinfo : EIATTR_FRAME_SIZE
	.align		4
.L_6:
        /*0018*/ 	.byte	0x04, 0x11
        /*001a*/ 	.short	(.L_8 - .L_7)
	.align		4
.L_7:
        /*001c*/ 	.word	index@($__internal_1_$__cuda_sm10x_tcgen05_guardrail_trap_phase_invalid_during_alloc)
        /*0020*/ 	.word	0x00000058


	//----- nvinfo : EIATTR_FRAME_SIZE
	.align		4
.L_8:
        /*0024*/ 	.byte	0x04, 0x11
        /*0026*/ 	.short	(.L_10 - .L_9)
	.align		4
.L_9:
        /*0028*/ 	.word	index@($__internal_0_$__cuda_sm10x_tcgen05_guardrail_trap_col_being_dealloced_not_returned_by_alloc)
        /*002c*/ 	.word	0x00000058


	//----- nvinfo : EIATTR_FRAME_SIZE
	.align		4
.L_10:
        /*0030*/ 	.byte	0x04, 0x11
        /*0032*/ 	.short	(.L_12 - .L_11)
	.align		4
.L_11:
        /*0034*/ 	.word	index@(matmul_kernel)
        /*0038*/ 	.word	0x00000058


	//----- nvinfo : EIATTR_MIN_STACK_SIZE
	.align		4
.L_12:
        /*003c*/ 	.byte	0x04, 0x12
        /*003e*/ 	.short	(.L_14 - .L_13)
	.align		4
.L_13:
        /*0040*/ 	.word	index@(matmul_kernel)
        /*0044*/ 	.word	0x00000058
.L_14:


//--------------------- .nv.info.matmul_kernel    --------------------------
	.section	.nv.info.matmul_kernel,"",@"SHT_CUDA_INFO"
	.sectionflags	@""
	.align	4


	//----- nvinfo : EIATTR_CUDA_API_VERSION
	.align		4
        /*0000*/ 	.byte	0x04, 0x37
        /*0002*/ 	.short	(.L_16 - .L_15)
.L_15:
        /*0004*/ 	.word	0x00000081


	//----- nvinfo : EIATTR_KPARAM_INFO
	.align		4
.L_16:
        /*0008*/ 	.byte	0x04, 0x17
        /*000a*/ 	.short	(.L_18 - .L_17)
.L_17:
        /*000c*/ 	.word	0x00000000
        /*0010*/ 	.short	0x000d
        /*0012*/ 	.short	0x0048
        /*0014*/ 	.byte	0x00, 0xf4, 0x21, 0x00


	//----- nvinfo : EIATTR_KPARAM_INFO
	.align		4
.L_18:
        /*0018*/ 	.byte	0x04, 0x17
        /*001a*/ 	.short	(.L_20 - .L_19)
.L_19:
        /*001c*/ 	.word	0x00000000
        /*0020*/ 	.short	0x000c
        /*0022*/ 	.short	0x0040
        /*0024*/ 	.byte	0x00, 0xf4, 0x21, 0x00


	//----- nvinfo : EIATTR_KPARAM_INFO
	.align		4
.L_20:
        /*0028*/ 	.byte	0x04, 0x17
        /*002a*/ 	.short	(.L_22 - .L_21)
.L_21:
        /*002c*/ 	.word	0x00000000
        /*0030*/ 	.short	0x000b
        /*0032*/ 	.short	0x0038
        /*0034*/ 	.byte	0x00, 0xf0, 0x11, 0x00


	//----- nvinfo : EIATTR_KPARAM_INFO
	.align		4
.L_22:
        /*0038*/ 	.byte	0x04, 0x17
        /*003a*/ 	.short	(.L_24 - .L_23)
.L_23:
        /*003c*/ 	.word	0x00000000
        /*0040*/ 	.short	0x000a
        /*0042*/ 	.short	0x0034
        /*0044*/ 	.byte	0x00, 0xf0, 0x11, 0x00


	//----- nvinfo : EIATTR_KPARAM_INFO
	.align		4
.L_24:
        /*0048*/ 	.byte	0x04, 0x17
        /*004a*/ 	.short	(.L_26 - .L_25)
.L_25:
        /*004c*/ 	.word	0x00000000
        /*0050*/ 	.short	0x0009
        /*0052*/ 	.short	0x0030
        /*0054*/ 	.byte	0x00, 0xf0, 0x11, 0x00


	//----- nvinfo : EIATTR_KPARAM_INFO
	.align		4
.L_26:
        /*0058*/ 	.byte	0x04, 0x17
        /*005a*/ 	.short	(.L_28 - .L_27)
.L_27:
        /*005c*/ 	.word	0x00000000
        /*0060*/ 	.short	0x0008
        /*0062*/ 	.short	0x002c
        /*0064*/ 	.byte	0x00, 0xf0, 0x11, 0x00


	//----- nvinfo : EIATTR_KPARAM_INFO
	.align		4
.L_28:
        /*0068*/ 	.byte	0x04, 0x17
        /*006a*/ 	.short	(.L_30 - .L_29)
.L_29:
        /*006c*/ 	.word	0x00000000
        /*0070*/ 	.short	0x0007
        /*0072*/ 	.short	0x0028
        /*0074*/ 	.byte	0x00, 0xf0, 0x11, 0x00


	//----- nvinfo : EIATTR_KPARAM_INFO
	.align		4
.L_30:
        /*0078*/ 	.byte	0x04, 0x17
        /*007a*/ 	.short	(.L_32 - .L_31)
.L_31:
        /*007c*/ 	.word	0x00000000
        /*0080*/ 	.short	0x0006
        /*0082*/ 	.short	0x0024
        /*0084*/ 	.byte	0x00, 0xf0, 0x11, 0x00


	//----- nvinfo : EIATTR_KPARAM_INFO
	.align		4
.L_32:
        /*0088*/ 	.byte	0x04, 0x17
        /*008a*/ 	.short	(.L_34 - .L_33)
.L_33:
        /*008c*/ 	.word	0x00000000
        /*0090*/ 	.short	0x0005
        /*0092*/ 	.short	0x0020
        /*0094*/ 	.byte	0x00, 0xf0, 0x11, 0x00


	//----- nvinfo : EIATTR_KPARAM_INFO
	.align		4
.L_34:
        /*0098*/ 	.byte	0x04, 0x17
        /*009a*/ 	.short	(.L_36 - .L_35)
.L_35:
        /*009c*/ 	.word	0x00000000
        /*00a0*/ 	.short	0x0004
        /*00a2*/ 	.short	0x001c
        /*00a4*/ 	.byte	0x00, 0xf0, 0x11, 0x00


	//----- nvinfo : EIATTR_KPARAM_INFO
	.align		4
.L_36:
        /*00a8*/ 	.byte	0x04, 0x17
        /*00aa*/ 	.short	(.L_38 - .L_37)
.L_37:
        /*00ac*/ 	.word	0x00000000
        /*00b0*/ 	.short	0x0003
        /*00b2*/ 	.short	0x0018
        /*00b4*/ 	.byte	0x00, 0xf0, 0x11, 0x00


	//----- nvinfo : EIATTR_KPARAM_INFO
	.align		4
.L_38:
        /*00b8*/ 	.byte	0x04, 0x17
        /*00ba*/ 	.short	(.L_40 - .L_39)
.L_39:
        /*00bc*/ 	.word	0x00000000
        /*00c0*/ 	.short	0x0002
        /*00c2*/ 	.short	0x0010
        /*00c4*/ 	.byte	0x00, 0xf4, 0x21, 0x00


	//----- nvinfo : EIATTR_KPARAM_INFO
	.align		4
.L_40:
        /*00c8*/ 	.byte	0x04, 0x17
        /*00ca*/ 	.short	(.L_42 - .L_41)
.L_41:
        /*00cc*/ 	.word	0x00000000
        /*00d0*/ 	.short	0x0001
        /*00d2*/ 	.short	0x0008
        /*00d4*/ 	.byte	0x00, 0xf4, 0x21, 0x00


	//----- nvinfo : EIATTR_KPARAM_INFO
	.align		4
.L_42:
        /*00d8*/ 	.byte	0x04, 0x17
        /*00da*/ 	.short	(.L_44 - .L_43)
.L_43:
        /*00dc*/ 	.word	0x00000000
        /*00e0*/ 	.short	0x0000
        /*00e2*/ 	.short	0x0000
        /*00e4*/ 	.byte	0x00, 0xf4, 0x21, 0x00


	//----- nvinfo : EIATTR_EXPLICIT_CLUSTER
	.align		4
.L_44:
        /*00e8*/ 	.byte	0x01, 0x3e
	.zero		2


	//----- nvinfo : EIATTR_CTA_PER_CLUSTER
	.align		4
        /*00ec*/ 	.byte	0x04, 0x3d
        /*00ee*/ 	.short	(.L_46 - .L_45)
.L_45:
        /*00f0*/ 	.word	0x00000004
        /*00f4*/ 	.word	0x00000001
        /*00f8*/ 	.word	0x00000001


	//----- nvinfo : EIATTR_AT_ENTRY_FRAGMENTS
	.align		4
.L_46:
        /*00fc*/ 	.byte	0x04, 0x4f
        /*00fe*/ 	.short	(.L_48 - .L_47)


	//   ....[0]....
.L_47:
        /*0100*/ 	.word	0x00000004


	//----- nvinfo : EIATTR_RESERVED_SMEM_USED
	.align		4
.L_48:
        /*0104*/ 	.byte	0x01, 0x41
	.zero		2


	//----- nvinfo : EIATTR_SPARSE_MMA_MASK
	.align		4
        /*0108*/ 	.byte	0x03, 0x50
        /*010a*/ 	.short	0x0000


	//----- nvinfo : EIATTR_TCGEN05_1CTA_USED
	.align		4
        /*010c*/ 	.byte	0x01, 0x51
	.zero		2


	//----- nvinfo : EIATTR_MAXREG_COUNT
	.align		4
        /*0110*/ 	.byte	0x03, 0x1b
        /*0112*/ 	.short	0x00ff


	//----- nvinfo : EIATTR_NUM_BARRIERS
	.align		4
        /*0114*/ 	.byte	0x02, 0x4c
        /*0116*/ 	.byte	0x01
	.zero		1


	//----- nvinfo : EIATTR_ANNOTATIONS
	.align		4
        /*0118*/ 	.byte	0x04, 0x55
        /*011a*/ 	.short	(.L_50 - .L_49)


	//   ....[0]....
.L_49:
        /*011c*/ 	.word	0x00000001
        /*0120*/ 	.byte	0x50, 0x0a, 0x00, 0x00, 0x01, 0x00, 0x00, 0x00, 0x90, 0x0a, 0x00, 0x00, 0x01, 0x00, 0x00, 0x00
        /* <DEDUP_REMOVED lines=21> */
        /*0280*/ 	.byte	0x50, 0x9a, 0x00, 0x00, 0x01, 0x00, 0x00, 0x00, 0x80, 0x9a, 0x00, 0x00


	//----- nvinfo : EIATTR_INT_WARP_WIDE_INSTR_OFFSETS
	.align		4
.L_50:
        /*028c*/ 	.byte	0x04, 0x31
        /*028e*/ 	.short	(.L_52 - .L_51)


	//   ....[0]....
.L_51:
        /*0290*/ 	.word	0x00002710


	//   ....[1]....
        /*0294*/ 	.word	0x00002730


	//   ....[2]....
        /*0298*/ 	.word	0x00004d80


	//   ....[3]....
        /*029c*/ 	.word	0x0000a550


	//   ....[4]....
        /*02a0*/ 	.word	0x0000a5a0


	//----- nvinfo : EIATTR_COOP_GROUP_MASK_REGIDS
	.align		4
.L_52:
        /*02a4*/ 	.byte	0x04, 0x29
        /*02a6*/ 	.short	(.L_54 - .L_53)


	//   ....[0]....
.L_53:
        /*02a8*/ 	.word	0xffffffff


	//   ....[1]....
        /*02ac*/ 	.word	0xffffffff


	//   ....[2]....
        /*02b0*/ 	.word	0xffffffff


	//   ....[3]....
        /*02b4*/ 	.word	0xffffffff


	//----- nvinfo : EIATTR_COOP_GROUP_INSTR_OFFSETS
	.align		4
.L_54:
        /*02b8*/ 	.byte	0x04, 0x28
        /*02ba*/ 	.short	(.L_56 - .L_55)


	//   ....[0]....
.L_55:
        /*02bc*/ 	.word	0x00000080


	//   ....[1]....
        /*02c0*/ 	.word	0x00000330


	//   ....[2]....
        /*02c4*/ 	.word	0x0000a3f0


	//   ....[3]....
        /*02c8*/ 	.word	0x0000a650


	//----- nvinfo : EIATTR_VRC_CTA_INIT_COUNT
	.align		4
.L_56:
        /*02cc*/ 	.byte	0x02, 0x4a
        /*02ce*/ 	.byte	0x80
	.zero		1


	//----- nvinfo : EIATTR_MBARRIER_INSTR_OFFSETS
	.align		4
        /*02d0*/ 	.byte	0x04, 0x39
        /*02d2*/ 	.short	(.L_58 - .L_57)


	//   ....[0]....
.L_57:
        /*02d4*/ 	.word	0x00002860
        /*02d8*/ 	.word	0x000000ff
        /*02dc*/ 	.word	0x00000000
        /*02e0*/ 	.short	0x0100
        /*02e2*/ 	.byte	0x0c
	.zero		1


	//   ....[1]....
        /*02e4*/ 	.word	0x00004da0
        /*02e8*/ 	.word	0x000000ff
        /*02ec*/ 	.word	0x0000c008
        /*02f0*/ 	.short	0x0100
        /*02f2*/ 	.byte	0x0b
	.zero		1


	//   ....[2]....
        /*02f4*/ 	.word	0x00006c10
        /*02f8*/ 	.word	0x000000ff
        /*02fc*/ 	.word	0x00000000
        /*0300*/ 	.short	0x010a
        /*0302*/ 	.byte	0x0c
	.zero		1


	//   ....[3]....
        /*0304*/ 	.word	0x00009a30
        /*0308*/ 	.word	0x000000ff
        /*030c*/ 	.word	0x00000000
        /*0310*/ 	.short	0x010a
        /*0312*/ 	.byte	0x0c
	.zero		1


	//   ....[4]....
        /*0314*/ 	.word	0x00009ad0
        /*0318*/ 	.word	0x000000ff
        /*031c*/ 	.word	0x0000c000
        /*0320*/ 	.short	0x0108
        /*0322*/ 	.byte	0x0b
	.zero		1


	//   ....[5]....
        /*0324*/ 	.word	0x00009b70
        /*0328*/ 	.word	0x000000ff
        /*032c*/ 	.word	0x0000c008
        /*0330*/ 	.short	0x0108
        /*0332*/ 	.byte	0x0b
	.zero		1


	//   ....[6]....
        /*0334*/ 	.word	0x0000a670
        /*0338*/ 	.word	0x000000ff
        /*033c*/ 	.word	0x00000000
        /*0340*/ 	.short	0x010a
        /*0342*/ 	.byte	0x0c
	.zero		1


	//   ....[7]....
        /*0344*/ 	.word	0x0000a6a0
        /*0348*/ 	.word	0x000000ff
        /*034c*/ 	.word	0x00000000
        /*0350*/ 	.short	0x010a
        /*0352*/ 	.byte	0x0c
	.zero		1


	//----- nvinfo : EIATTR_NUM_MBARRIERS
	.align		4
.L_58:
        /*0354*/ 	.byte	0x03, 0x38
        /*0356*/ 	.short	0x0002


	//----- nvinfo : EIATTR_EXIT_INSTR_OFFSETS
	.align		4
        /*0358*/ 	.byte	0x04, 0x1c
        /*035a*/ 	.short	(.L_60 - .L_59)


	//   ....[0]....
.L_59:
        /*035c*/ 	.word	0x0000a660


	//----- nvinfo : EIATTR_REQNTID
	.align		4
.L_60:
        /*0360*/ 	.byte	0x04, 0x10
        /*0362*/ 	.short	(.L_62 - .L_61)
.L_61:
        /*0364*/ 	.word	0x00000080
        /*0368*/ 	.word	0x00000001
        /*036c*/ 	.word	0x00000001


	//----- nvinfo : EIATTR_CRS_STACK_SIZE
	.align		4
.L_62:
        /*0370*/ 	.byte	0x04, 0x1e
        /*0372*/ 	.short	(.L_64 - .L_63)
.L_63:
        /*0374*/ 	.word	0x00000000


	//----- nvinfo : EIATTR_CBANK_PARAM_SIZE
	.align		4
.L_64:
        /*0378*/ 	.byte	0x03, 0x19
        /*037a*/ 	.short	0x0050


	//----- nvinfo : EIATTR_PARAM_CBANK
	.align		4
        /*037c*/ 	.byte	0x04, 0x0a
        /*037e*/ 	.short	(.L_66 - .L_65)
	.align		4
.L_65:
        /*0380*/ 	.word	index@(.nv.constant0.matmul_kernel)
        /*0384*/ 	.short	0x0380
        /*0386*/ 	.short	0x0050


	//----- nvinfo : EIATTR_SW_WAR
	.align		4
.L_66:
        /*0388*/ 	.byte	0x04, 0x36
        /*038a*/ 	.short	(.L_68 - .L_67)
.L_67:
        /*038c*/ 	.word	0x00000008
.L_68:


//--------------------- .nv.compat                --------------------------
	.section	.nv.compat,"",@"SHT_CUDA_COMPAT_INFO"
	.align	4
        /*0000*/ 	.byte	0x02, 0x02, 0x02, 0x00, 0x02, 0x05, 0x05, 0x00, 0x02, 0x03, 0x00, 0x00, 0x02, 0x06, 0x01, 0x00


//--------------------- .nv.callgraph             --------------------------
	.section	.nv.callgraph,"",@"SHT_CUDA_CALLGRAPH"
	.align	4
	.sectionentsize	8
	.align		4
        /*0000*/ 	.word	0x00000000
	.align		4
        /*0004*/ 	.word	0xffffffff
	.align		4
        /*0008*/ 	.word	0x00000000
	.align		4
        /*000c*/ 	.word	0xfffffffe
	.align		4
        /*0010*/ 	.word	0x00000000
	.align		4
        /*0014*/ 	.word	0xfffffffd
	.align		4
        /*0018*/ 	.word	0x00000000
	.align		4
        /*001c*/ 	.word	0xfffffffc


//--------------------- .text.matmul_kernel       --------------------------
	.section	.text.matmul_kernel,"ax",@progbits
	.align	128
        .global         matmul_kernel
        .type           matmul_kernel,@function
        .size           matmul_kernel,(.L_x_20 - matmul_kernel)
        .other          matmul_kernel,@"STO_CUDA_ENTRY STV_DEFAULT"
matmul_kernel:
.text.matmul_kernel:
[----:B------:R-:W0:Y:S01]  /*0000*/  LDC R1, c[0x0][0x37c] ;  /* 0x0000df00ff017b82 */ /* 0x000e220000000800 */
[----:B------:R-:W1:Y:S01]  /*0010*/  S2R R0, SR_TID.X ;  /* 0x0000000000007919 */ /* 0x000e620000002100 */
[----:B0-----:R-:W-:Y:S01]  /*0020*/  VIADD R1, R1, 0xffffffa8 ;  /* 0xffffffa801017836 */ /* 0x001fe20000000000 */
[----:B------:R-:W0:Y:S01]  /*0030*/  LDCU.64 UR24, c[0x0][0x358] ;  /* 0x00006b00ff1877ac */ /* 0x000e220008000a00 */
[----:B-1----:R-:W-:-:S13]  /*0040*/  ISETP.GE.U32.AND P0, PT, R0, 0x20, PT ;  /* 0x000000200000780c */ /* 0x002fda0003f06070 */
[----:B------:R-:W-:Y:S02]  /*0050*/  VOTEU.ANY UP0, P0 ;  /* 0x0000000000ff7886 */ /* 0x000fe40000000100 */
[----:B------:R-:W-:Y:S05]  /*0060*/  BRA.U UP0, `(.L_x_0) ;  /* 0x0000000100b47547 */ /* 0x000fea000b800000 */
[----:B------:R-:W1:Y:S01]  /*0070*/  S2UR UR6, SR_CgaCtaId ;  /* 0x00000000000679c3 */ /* 0x000e620000008800 */
[----:B------:R-:W-:Y:S01]  /*0080*/  NOP ;  /* 0x0000000000007918 */ /* 0x000fe20000000000 */
[----:B------:R-:W-:Y:S02]  /*0090*/  UMOV UR4, 0x40 ;  /* 0x0000004000047882 */ /* 0x000fe40000000000 */
[----:B-1----:R-:W-:-:S09]  /*00a0*/  ULEA UR4, UR6, UR4, 0x18 ;  /* 0x0000000406047291 */ /* 0x002fd2000f8ec0ff */
[----:B------:R-:W1:Y:S01]  /*00b0*/  LDS.U8 R0, [UR4] ;  /* 0x00000004ff007984 */ /* 0x000e620008000000 */
[----:B------:R-:W-:Y:S02]  /*00c0*/  UMOV UR4, 0x400 ;  /* 0x0000040000047882 */ /* 0x000fe40000000000 */
[----:B------:R-:W-:Y:S01]  /*00d0*/  ULEA UR4, UR6, UR4, 0x18 ;  /* 0x0000000406047291 */ /* 0x000fe2000f8ec0ff */
[----:B-1----:R-:W-:-:S13]  /*00e0*/  ISETP.NE.AND P0, PT, R0, RZ, PT ;  /* 0x000000ff0000720c */ /* 0x002fda0003f05270 */
[----:B------:R-:W-:Y:S05]  /*00f0*/  @P0 BRA `(.L_x_1) ;  /* 0x0000000000780947 */ /* 0x000fea0003800000 */
[----:B------:R-:W-:-:S13]  /*0100*/  ELECT P0, URZ, PT ;  /* 0x0000000000ff782f */ /* 0x000fda0003800000 */
[----:B------:R-:W-:Y:S05]  /*0110*/  @!P0 BRA `(.L_x_2) ;  /* 0x0000000000808947 */ /* 0x000fea0003800000 */
[----:B------:R-:W-:Y:S01]  /*0120*/  UMOV UR5, 0x1 ;  /* 0x0000000100057882 */ /* 0x000fe20000000000 */
[----:B------:R-:W-:-:S04]  /*0130*/  IMAD.MOV.U32 R4, RZ, RZ, 0x1 ;  /* 0x00000001ff047424 */ /* 0x000fc800078e00ff */
[----:B------:R-:W-:Y:S04]  /*0140*/  DEPBAR.LE SB1, 0x36 ;  /* 0x00009d800000791a */ /* 0x000fe80000000000 */
[----:B------:R-:W1:Y:S02]  /*0150*/  UTCATOMSWS.FIND_AND_SET.ALIGN UP1, UR5, UR5 ;  /* 0x00000005000575e3 */ /* 0x000e640008020800 */
[----:B-1----:R-:W-:-:S04]  /*0160*/  PLOP3.LUT P0, PT, PT, PT, UP1, 0x80, 0x8 ;  /* 0x000000000008781c */ /* 0x002fc80003f0f018 */
[----:B------:R-:W-:-:S04]  /*0170*/  SEL R0, RZ, 0xffffffff, !P0 ;  /* 0xffffffffff007807 */ /* 0x000fc80004000000 */
[----:B------:R-:W-:Y:S01]  /*0180*/  ISETP.NE.AND P0, PT, R0, RZ, PT ;  /* 0x000000ff0000720c */ /* 0x000fe20003f05270 */
[----:B------:R-:W-:-:S12]  /*0190*/  IMAD.U32 R0, RZ, RZ, UR5 ;  /* 0x00000005ff007e24 */ /* 0x000fd8000f8e00ff */
[----:B------:R-:W-:Y:S05]  /*01a0*/  @P0 BRA `(.L_x_3) ;  /* 0x0000000000240947 */ /* 0x000fea0003800000 */
.L_x_4:
[----:B------:R-:W-:Y:S05]  /*01b0*/  NANOSLEEP 0x64 ;  /* 0x000000640000795d */ /* 0x000fea0003800000 */
[----:B------:R-:W-:-:S05]  /*01c0*/  UMOV UR5, 0x1 ;  /* 0x0000000100057882 */ /* 0x000fca0000000000 */
[----:B------:R-:W-:Y:S04]  /*01d0*/  DEPBAR.LE SB1, 0x36 ;  /* 0x00009d800000791a */ /* 0x000fe80000000000 */
[----:B------:R-:W1:Y:S02]  /*01e0*/  UTCATOMSWS.FIND_AND_SET.ALIGN UP1, UR5, UR5 ;  /* 0x00000005000575e3 */ /* 0x000e640008020800 */
[----:B-1----:R-:W-:-:S04]  /*01f0*/  PLOP3.LUT P0, PT, PT, PT, UP1, 0x80, 0x8 ;  /* 0x000000000008781c */ /* 0x002fc80003f0f018 */
[----:B------:R-:W-:-:S04]  /*0200*/  SEL R0, RZ, 0xffffffff, !P0 ;  /* 0xffffffffff007807 */ /* 0x000fc80004000000 */
[----:B------:R-:W-:Y:S01]  /*0210*/  ISETP.NE.AND P0, PT, R0, RZ, PT ;  /* 0x000000ff0000720c */ /* 0x000fe20003f05270 */
[----:B------:R-:W-:-:S12]  /*0220*/  IMAD.U32 R0, RZ, RZ, UR5 ;  /* 0x00000005ff007e24 */ /* 0x000fd8000f8e00ff */
[----:B------:R-:W-:Y:S05]  /*0230*/  @!P0 BRA `(.L_x_4) ;  /* 0xfffffffc00dc8947 */ /* 0x000fea000383ffff */
.L_x_3:
[----:B------:R-:W-:Y:S01]  /*0240*/  VIADD R3, R0, 0x10 ;  /* 0x0000001000037836 */ /* 0x000fe20000000000 */
[----:B------:R-:W-:Y:S01]  /*0250*/  UMOV UR5, 0x50 ;  /* 0x0000005000057882 */ /* 0x000fe20000000000 */
[----:B------:R-:W-:Y:S01]  /*0260*/  SHF.L.U32 R2, R4, R0, RZ ;  /* 0x0000000004027219 */ /* 0x000fe200000006ff */
[----:B------:R-:W-:Y:S01]  /*0270*/  ULEA UR5, UR6, UR5, 0x18 ;  /* 0x0000000506057291 */ /* 0x000fe2000f8ec0ff */
[----:B------:R-:W-:Y:S01]  /*0280*/  IMAD.SHL.U32 R0, R0, 0x20, RZ ;  /* 0x0000002000007824 */ /* 0x000fe200078e00ff */
[----:B------:R-:W-:-:S04]  /*0290*/  SHF.L.U32 R3, R4, R3, RZ ;  /* 0x0000000304037219 */ /* 0x000fc800000006ff */
[----:B------:R-:W-:-:S05]  /*02a0*/  LOP3.LUT R2, R3, R2, RZ, 0xfc, !PT ;  /* 0x0000000203027212 */ /* 0x000fca00078efcff */
[----:B------:R1:W-:Y:S04]  /*02b0*/  ATOMS.OR RZ, [UR5], R2 ;  /* 0x00000002ffff798c */ /* 0x0003e8000b000005 */
[----:B------:R1:W-:Y:S01]  /*02c0*/  STS [UR4], R0 ;  /* 0x00000000ff007988 */ /* 0x0003e20008000804 */
[----:B------:R-:W-:Y:S05]  /*02d0*/  BRA `(.L_x_2) ;  /* 0x0000000000107947 */ /* 0x000fea0003800000 */
.L_x_1:
[----:B------:R-:W-:Y:S01]  /*02e0*/  IMAD.MOV.U32 R0, RZ, RZ, -0x1 ;  /* 0xffffffffff007424 */ /* 0x000fe200078e00ff */
[----:B------:R-:W-:-:S04]  /*02f0*/  MOV R2, 0x320 ;  /* 0x0000032000027802 */ /* 0x000fc80000000f00 */
[----:B------:R1:W-:Y:S03]  /*0300*/  STS [UR4], R0 ;  /* 0x00000000ff007988 */ /* 0x0003e60008000804 */
[----:B01----:R-:W-:Y:S05]  /*0310*/  CALL.REL.NOINC `($__internal_1_$__cuda_sm10x_tcgen05_guardrail_trap_phase_invalid_during_alloc) ;  /* 0x000000a000f87944 */ /* 0x003fea0003c00000 */
.L_x_2:
[----:B------:R-:W-:Y:S05]  /*0320*/  WARPSYNC.ALL ;  /* 0x0000000000007948 */ /* 0x000fea0003800000 */
[----:B------:R-:W-:Y:S01]  /*0330*/  NOP ;  /* 0x0000000000007918 */ /* 0x000fe20000000000 */
.L_x_0:
[----:B------:R-:W2:Y:S08]  /*0340*/  LDC.64 R40, c[0x0][0x398] ;  /* 0x0000e600ff287b82 */ /* 0x000eb00000000a00 */
[----:B------:R-:W3:Y:S02]  /*0350*/  S2UR UR5, SR_CgaSize ;  /* 0x00000000000579c3 */ /* 0x000ee40000008a00 */
[----:B---3--:R-:W-:-:S12]  /*0360*/  UIMAD UR5, UR5, -0xa0, URZ ;  /* 0xffffff60050578a4 */ /* 0x008fd8000f8e02ff */
[----:B------:R-:W3:Y:S01]  /*0370*/  LDCU UR5, c[0x0][UR5+0x2b0] ;  /* 0x00005600050577ac */ /* 0x000ee20008000800 */
[----:B------:R-:W4:Y:S01]  /*0380*/  S2R R28, SR_CgaCtaId ;  /* 0x00000000001c7919 */ /* 0x000f220000008800 */
[----:B------:R-:W-:Y:S01]  /*0390*/  PRMT R145, RZ, 0x7610, R145 ;  /* 0x00007610ff917816 */ /* 0x000fe20000000091 */
[----:B------:R-:W1:Y:S01]  /*03a0*/  LDCU.128 UR20, c[0x0][0x380] ;  /* 0x00007000ff1477ac */ /* 0x000e620008000c00 */
[----:B------:R-:W5:Y:S01]  /*03b0*/  S2R R222, SR_TID.X ;  /* 0x0000000000de7919 */ /* 0x000f620000002100 */
[----:B------:R-:W0:Y:S01]  /*03c0*/  S2UR UR4, SR_CTAID.X ;  /* 0x00000000000479c3 */ /* 0x000e220000002500 */
[----:B-12---:R-:W-:-:S05]  /*03d0*/  VIADD R0, R41, 0x3f ;  /* 0x0000003f29007836 */ /* 0x006fca0000000000 */
[----:B------:R-:W-:Y:S02]  /*03e0*/  SHF.R.S32.HI R3, RZ, 0x1f, R0 ;  /* 0x0000001fff037819 */ /* 0x000fe40000011400 */
[----:B0-----:R-:W-:Y:S01]  /*03f0*/  I2FP.F32.U32 R5, UR4 ;  /* 0x0000000400057c45 */ /* 0x001fe20008201000 */
[----:B------:R-:W0:Y:S01]  /*0400*/  S2UR UR4, SR_CgaCtaId ;  /* 0x00000000000479c3 */ /* 0x000e220000008800 */
[----:B------:R-:W-:-:S03]  /*0410*/  LEA.HI R3, R3, R0, RZ, 0x6 ;  /* 0x0000000003037211 */ /* 0x000fc600078f30ff */
[----:B---3--:R-:W-:Y:S01]  /*0420*/  FMUL R5, R5, UR5 ;  /* 0x0000000505057c20 */ /* 0x008fe20008400000 */
[----:B------:R-:W-:Y:S02]  /*0430*/  SHF.R.S32.HI R3, RZ, 0x6, R3 ;  /* 0x00000006ff037819 */ /* 0x000fe40000011403 */
[C---:B-----5:R-:W-:Y:S02]  /*0440*/  LOP3.LUT R197, R222.reuse, 0x3f, RZ, 0xc0, !PT ;  /* 0x0000003fdec57812 */ /* 0x060fe400078ec0ff */
[----:B------:R-:W-:Y:S01]  /*0450*/  SHF.R.U32.HI R198, RZ, 0x5, R222 ;  /* 0x00000005ffc67819 */ /* 0x000fe200000116de */
[----:B------:R-:W-:Y:S01]  /*0460*/  IMAD.SHL.U32 R4, R3, 0x8, RZ ;  /* 0x0000000803047824 */ /* 0x000fe200078e00ff */
[----:B------:R-:W-:Y:S01]  /*0470*/  F2I.U32.TRUNC.NTZ R5, R5 ;  /* 0x0000000500057305 */ /* 0x000fe2000020f000 */
[----:B------:R-:W-:-:S03]  /*0480*/  LOP3.LUT R224, R222, 0x7f, RZ, 0xc0, !PT ;  /* 0x0000007fdee07812 */ /* 0x000fc600078ec0ff */
[----:B------:R-:W-:-:S04]  /*0490*/  IABS R7, R4 ;  /* 0x0000000400077213 */ /* 0x000fc80000000000 */
[----:B------:R-:W1:Y:S08]  /*04a0*/  I2F.RP R0, R7 ;  /* 0x0000000700007306 */ /* 0x000e700000209400 */
[----:B-1----:R-:W1:Y:S02]  /*04b0*/  MUFU.RCP R0, R0 ;  /* 0x0000000000007308 */ /* 0x002e640000001000 */
[----:B-1----:R-:W-:Y:S01]  /*04c0*/  VIADD R2, R0, 0xffffffe ;  /* 0x0ffffffe00027836 */ /* 0x002fe20000000000 */
[----:B------:R-:W-:-:S05]  /*04d0*/  IABS R0, R5 ;  /* 0x0000000500007213 */ /* 0x000fca0000000000 */
[----:B------:R1:W2:Y:S02]  /*04e0*/  F2I.FTZ.U32.TRUNC.NTZ R3, R2 ;  /* 0x0000000200037305 */ /* 0x0002a4000021f000 */
[----:B-1----:R-:W-:Y:S02]  /*04f0*/  IMAD.MOV.U32 R2, RZ, RZ, RZ ;  /* 0x000000ffff027224 */ /* 0x002fe400078e00ff */
[----:B--2---:R-:W-:-:S04]  /*0500*/  IMAD.MOV R6, RZ, RZ, -R3 ;  /* 0x000000ffff067224 */ /* 0x004fc800078e0a03 */
[----:B------:R-:W-:Y:S01]  /*0510*/  IMAD R9, R6, R7, RZ ;  /* 0x0000000706097224 */ /* 0x000fe200078e02ff */
[----:B------:R-:W-:-:S03]  /*0520*/  IABS R6, R4 ;  /* 0x0000000400067213 */ /* 0x000fc60000000000 */
[----:B------:R-:W-:Y:S01]  /*0530*/  IMAD.HI.U32 R3, R3, R9, R2 ;  /* 0x0000000903037227 */ /* 0x000fe200078e0002 */
[----:B------:R-:W-:-:S03]  /*0540*/  IABS R9, R40 ;  /* 0x0000002800097213 */ /* 0x000fc60000000000 */
[----:B------:R-:W-:Y:S02]  /*0550*/  IMAD.MOV R2, RZ, RZ, -R6 ;  /* 0x000000ffff027224 */ /* 0x000fe400078e0a06 */
[----:B------:R-:W-:-:S04]  /*0560*/  IMAD.HI.U32 R3, R3, R0, RZ ;  /* 0x0000000003037227 */ /* 0x000fc800078e00ff */
[----:B------:R-:W-:Y:S01]  /*0570*/  IMAD R0, R3, R2, R0 ;  /* 0x0000000203007224 */ /* 0x000fe200078e0200 */
[----:B------:R-:W-:Y:S04]  /*0580*/  BAR.SYNC.DEFER_BLOCKING 0x0 ;  /* 0x0000000000007b1d */ /* 0x000fe80000010000 */
[----:B------:R-:W-:-:S13]  /*0590*/  ISETP.GT.U32.AND P1, PT, R7, R0, PT ;  /* 0x000000000700720c */ /* 0x000fda0003f24070 */
[----:B------:R-:W-:Y:S02]  /*05a0*/  @!P1 IMAD.IADD R0, R0, 0x1, -R7 ;  /* 0x0000000100009824 */ /* 0x000fe400078e0a07 */
[----:B------:R-:W-:Y:S01]  /*05b0*/  @!P1 VIADD R3, R3, 0x1 ;  /* 0x0000000103039836 */ /* 0x000fe20000000000 */
[----:B------:R-:W-:Y:S02]  /*05c0*/  ISETP.NE.AND P1, PT, R4, RZ, PT ;  /* 0x000000ff0400720c */ /* 0x000fe40003f25270 */
[----:B------:R-:W-:Y:S02]  /*05d0*/  ISETP.GE.U32.AND P0, PT, R0, R7, PT ;  /* 0x000000070000720c */ /* 0x000fe40003f06070 */
[----:B------:R-:W-:-:S04]  /*05e0*/  LOP3.LUT R0, R5, R4, RZ, 0x3c, !PT ;  /* 0x0000000405007212 */ /* 0x000fc800078e3cff */
[----:B------:R-:W-:Y:S01]  /*05f0*/  ISETP.GE.AND P2, PT, R0, RZ, PT ;  /* 0x000000ff0000720c */ /* 0x000fe20003f46270 */
[----:B------:R-:W-:-:S06]  /*0600*/  VIADD R0, R40, 0x7f ;  /* 0x0000007f28007836 */ /* 0x000fcc0000000000 */
[----:B------:R-:W-:-:S04]  /*0610*/  @P0 VIADD R3, R3, 0x1 ;  /* 0x0000000103030836 */ /* 0x000fc80000000000 */
[----:B------:R-:W-:Y:S01]  /*0620*/  IMAD.MOV.U32 R2, RZ, RZ, R3 ;  /* 0x000000ffff027224 */ /* 0x000fe200078e0003 */
[----:B------:R-:W-:-:S03]  /*0630*/  SHF.R.S32.HI R3, RZ, 0x1f, R0 ;  /* 0x0000001fff037819 */ /* 0x000fc60000011400 */
[----:B------:R-:W-:Y:S01]  /*0640*/  @!P2 IMAD.MOV R2, RZ, RZ, -R2 ;  /* 0x000000ffff02a224 */ /* 0x000fe200078e0a02 */
[----:B------:R-:W-:Y:S02]  /*0650*/  @!P1 LOP3.LUT R2, RZ, R4, RZ, 0x33, !PT ;  /* 0x00000004ff029212 */ /* 0x000fe400078e33ff */
[----:B------:R-:W-:-:S03]  /*0660*/  LEA.HI R3, R3, R0, RZ, 0x7 ;  /* 0x0000000003037211 */ /* 0x000fc600078f38ff */
[----:B------:R-:W-:Y:S02]  /*0670*/  IMAD.SHL.U32 R8, R2, 0x8, RZ ;  /* 0x0000000802087824 */ /* 0x000fe400078e00ff */
[----:B------:R-:W-:-:S03]  /*0680*/  IMAD.MOV R2, RZ, RZ, -R2 ;  /* 0x000000ffff027224 */ /* 0x000fc600078e0a02 */
[----:B------:R-:W-:Y:S01]  /*0690*/  LEA.HI.SX32 R3, R3, -R8, 0x19 ;  /* 0x8000000803037211 */ /* 0x000fe200078fcaff */
[----:B------:R-:W-:Y:S02]  /*06a0*/  IMAD R10, R4, R2, R5 ;  /* 0x00000002040a7224 */ /* 0x000fe400078e0205 */
[----:B------:R-:W-:Y:S01]  /*06b0*/  IMAD.MOV.U32 R2, RZ, RZ, RZ ;  /* 0x000000ffff027224 */ /* 0x000fe200078e00ff */
[----:B------:R-:W-:-:S04]  /*06c0*/  VIMNMX R11, PT, PT, R3, 0x8, PT ;  /* 0x00000008030b7848 */ /* 0x000fc80003fe0100 */
[-C--:B------:R-:W-:Y:S02]  /*06d0*/  IABS R6, R11.reuse ;  /* 0x0000000b00067213 */ /* 0x080fe40000000000 */
[----:B------:R-:W-:Y:S02]  /*06e0*/  IABS R4, R11 ;  /* 0x0000000b00047213 */ /* 0x000fe40000000000 */
[----:B------:R-:W1:Y:S08]  /*06f0*/  I2F.RP R0, R6 ;  /* 0x0000000600007306 */ /* 0x000e700000209400 */
[----:B-1----:R-:W1:Y:S02]  /*0700*/  MUFU.RCP R0, R0 ;  /* 0x0000000000007308 */ /* 0x002e640000001000 */
[----:B-1----:R-:W-:-:S06]  /*0710*/  VIADD R3, R0, 0xffffffe ;  /* 0x0ffffffe00037836 */ /* 0x002fcc0000000000 */
[----:B------:R-:W1:Y:S02]  /*0720*/  F2I.FTZ.U32.TRUNC.NTZ R3, R3 ;  /* 0x0000000300037305 */ /* 0x000e64000021f000 */
[----:B-1----:R-:W-:-:S04]  /*0730*/  IMAD.MOV R7, RZ, RZ, -R3 ;  /* 0x000000ffff077224 */ /* 0x002fc800078e0a03 */
[----:B------:R-:W-:Y:S01]  /*0740*/  IMAD.MOV.U32 R5, RZ, RZ, R7 ;  /* 0x000000ffff057224 */ /* 0x000fe200078e0007 */
[----:B------:R-:W-:-:S03]  /*0750*/  IABS R7, R10 ;  /* 0x0000000a00077213 */ /* 0x000fc60000000000 */
[----:B------:R-:W-:-:S04]  /*0760*/  IMAD R5, R5, R6, RZ ;  /* 0x0000000605057224 */ /* 0x000fc800078e02ff */
[----:B------:R-:W-:-:S04]  /*0770*/  IMAD.HI.U32 R2, R3, R5, R2 ;  /* 0x0000000503027227 */ /* 0x000fc800078e0002 */
[----:B------:R-:W-:Y:S02]  /*0780*/  IMAD.MOV R3, RZ, RZ, -R4 ;  /* 0x000000ffff037224 */ /* 0x000fe400078e0a04 */
[----:B------:R-:W-:Y:S01]  /*0790*/  IMAD.HI.U32 R0, R2, R7, RZ ;  /* 0x0000000702007227 */ /* 0x000fe200078e00ff */
[----:B------:R-:W1:Y:S01]  /*07a0*/  I2F.RP R4, R9 ;  /* 0x0000000900047306 */ /* 0x000e620000209400 */
[----:B------:R-:W-:Y:S02]  /*07b0*/  IABS R2, R41 ;  /* 0x0000002900027213 */ /* 0x000fe40000000000 */
[----:B------:R-:W-:-:S05]  /*07c0*/  IMAD R3, R0, R3, R7 ;  /* 0x0000000300037224 */ /* 0x000fca00078e0207 */
[----:B------:R-:W-:Y:S01]  /*07d0*/  ISETP.GT.U32.AND P1, PT, R6, R3, PT ;  /* 0x000000030600720c */ /* 0x000fe20003f24070 */
[----:B-1----:R-:W1:-:S12]  /*07e0*/  MUFU.RCP R4, R4 ;  /* 0x0000000400047308 */ /* 0x002e580000001000 */
[----:B------:R-:W-:Y:S02]  /*07f0*/  @!P1 IMAD.IADD R3, R3, 0x1, -R6 ;  /* 0x0000000103039824 */ /* 0x000fe400078e0a06 */
[----:B------:R-:W-:Y:S01]  /*0800*/  @!P1 VIADD R0, R0, 0x1 ;  /* 0x0000000100009836 */ /* 0x000fe20000000000 */
[----:B------:R-:W-:Y:S02]  /*0810*/  ISETP.NE.AND P1, PT, R11, RZ, PT ;  /* 0x000000ff0b00720c */ /* 0x000fe40003f25270 */
[----:B------:R-:W-:Y:S02]  /*0820*/  ISETP.GE.U32.AND P0, PT, R3, R6, PT ;  /* 0x000000060300720c */ /* 0x000fe40003f06070 */
[----:B------:R-:W-:Y:S01]  /*0830*/  LOP3.LUT R3, R10, R11, RZ, 0x3c, !PT ;  /* 0x0000000b0a037212 */ /* 0x000fe200078e3cff */
[----:B------:R-:W2:Y:S03]  /*0840*/  I2F.RP R6, R2 ;  /* 0x0000000200067306 */ /* 0x000ea60000209400 */
[----:B------:R-:W-:Y:S01]  /*0850*/  ISETP.GE.AND P2, PT, R3, RZ, PT ;  /* 0x000000ff0300720c */ /* 0x000fe20003f46270 */
[----:B-1----:R-:W-:-:S02]  /*0860*/  VIADD R5, R4, 0xffffffe ;  /* 0x0ffffffe04057836 */ /* 0x002fc40000000000 */
[----:B----4-:R-:W-:-:S04]  /*0870*/  IMAD.SHL.U32 R3, R28, 0x20, RZ ;  /* 0x000000201c037824 */ /* 0x010fc800078e00ff */
[----:B------:R-:W-:Y:S01]  /*0880*/  @P0 VIADD R0, R0, 0x1 ;  /* 0x0000000100000836 */ /* 0x000fe20000000000 */
[----:B------:R-:W1:Y:S01]  /*0890*/  F2I.FTZ.U32.TRUNC.NTZ R5, R5 ;  /* 0x0000000500057305 */ /* 0x000e62000021f000 */
[----:B------:R-:W-:Y:S02]  /*08a0*/  LOP3.LUT R7, R3, 0x40, RZ, 0xc0, !PT ;  /* 0x0000004003077812 */ /* 0x000fe400078ec0ff */
[----:B------:R-:W-:Y:S01]  /*08b0*/  IMAD.MOV.U32 R12, RZ, RZ, R0 ;  /* 0x000000ffff0c7224 */ /* 0x000fe200078e0000 */
[----:B------:R-:W-:-:S03]  /*08c0*/  MOV R0, 0x400 ;  /* 0x0000040000007802 */ /* 0x000fc60000000f00 */
[----:B------:R-:W-:Y:S01]  /*08d0*/  @!P2 IMAD.MOV R12, RZ, RZ, -R12 ;  /* 0x000000ffff0ca224 */ /* 0x000fe200078e0a0c */
[----:B--2---:R-:W2:Y:S01]  /*08e0*/  MUFU.RCP R6, R6 ;  /* 0x0000000600067308 */ /* 0x004ea20000001000 */
[----:B------:R-:W-:Y:S02]  /*08f0*/  @!P1 LOP3.LUT R12, RZ, R11, RZ, 0x33, !PT ;  /* 0x0000000bff0c9212 */ /* 0x000fe400078e33ff */
[----:B------:R-:W-:-:S03]  /*0900*/  R2UR UR11, R0 ;  /* 0x00000000000b72ca */ /* 0x000fc600000e0000 */
[----:B------:R-:W-:Y:S02]  /*0910*/  IMAD.MOV R0, RZ, RZ, -R12 ;  /* 0x000000ffff007224 */ /* 0x000fe400078e0a0c */
[----:B-1----:R-:W-:Y:S02]  /*0920*/  IMAD.MOV R4, RZ, RZ, -R5 ;  /* 0x000000ffff047224 */ /* 0x002fe400078e0a05 */
[----:B------:R-:W-:Y:S02]  /*0930*/  IMAD R0, R11, R0, R10 ;  /* 0x000000000b007224 */ /* 0x000fe400078e020a */
[----:B------:R-:W-:Y:S02]  /*0940*/  IMAD R11, R4, R9, RZ ;  /* 0x00000009040b7224 */ /* 0x000fe400078e02ff */
[----:B------:R-:W-:Y:S02]  /*0950*/  IMAD.IADD R0, R8, 0x1, R0 ;  /* 0x0000000108007824 */ /* 0x000fe400078e0200 */
[----:B------:R-:W-:Y:S01]  /*0960*/  IMAD.MOV.U32 R4, RZ, RZ, RZ ;  /* 0x000000ffff047224 */ /* 0x000fe200078e00ff */
[----:B0-----:R-:W-:Y:S01]  /*0970*/  ULEA UR11, UR4, UR11, 0x18 ;  /* 0x0000000b040b7291 */ /* 0x001fe2000f8ec0ff */
[----:B--2---:R-:W-:-:S02]  /*0980*/  VIADD R6, R6, 0xffffffe ;  /* 0x0ffffffe06067836 */ /* 0x004fc40000000000 */
[----:B------:R-:W-:Y:S01]  /*0990*/  IMAD R0, R0, 0x80, R7 ;  /* 0x0000008000007824 */ /* 0x000fe200078e0207 */
[----:B------:R-:W-:Y:S01]  /*09a0*/  UIADD3 UR12, UPT, UPT, UR11, 0xc000, URZ ;  /* 0x0000c0000b0c7890 */ /* 0x000fe2000fffe0ff */
[----:B------:R0:W1:Y:S01]  /*09b0*/  F2I.FTZ.U32.TRUNC.NTZ R7, R6 ;  /* 0x0000000600077305 */ /* 0x000062000021f000 */
[----:B------:R-:W-:Y:S01]  /*09c0*/  IMAD.HI.U32 R4, R5, R11, R4 ;  /* 0x0000000b05047227 */ /* 0x000fe200078e0004 */
[----:B------:R-:W-:Y:S02]  /*09d0*/  UMOV UR4, 0x1 ;  /* 0x0000000100047882 */ /* 0x000fe40000000000 */
[----:B------:R-:W2:Y:S01]  /*09e0*/  LDS R13, [UR11] ;  /* 0x0000000bff0d7984 */ /* 0x000ea20008000800 */
[----:B------:R-:W-:Y:S02]  /*09f0*/  IMAD.IADD R14, R197, 0x1, R0 ;  /* 0x00000001c50e7824 */ /* 0x000fe400078e0200 */
[----:B------:R-:W-:Y:S02]  /*0a00*/  IMAD.SHL.U32 R15, R12, 0x40, RZ ;  /* 0x000000400c0f7824 */ /* 0x000fe400078e00ff */
[----:B0-----:R-:W-:Y:S01]  /*0a10*/  IMAD.MOV.U32 R6, RZ, RZ, RZ ;  /* 0x000000ffff067224 */ /* 0x001fe200078e00ff */
[----:B------:R-:W-:Y:S01]  /*0a20*/  IABS R8, R14 ;  /* 0x0000000e00087213 */ /* 0x000fe20000000000 */
[----:B------:R-:W-:Y:S01]  /*0a30*/  IMAD.SHL.U32 R0, R198, 0x200000, RZ ;  /* 0x00200000c6007824 */ /* 0x000fe200078e00ff */
[----:B------:R-:W-:Y:S01]  /*0a40*/  LOP3.LUT R3, R15, 0x20, R3, 0xf8, !PT ;  /* 0x000000200f037812 */ /* 0x000fe200078ef803 */
[----:B------:R0:W-:Y:S01]  /*0a50*/  STL [R1+0x4], R14 ;  /* 0x0000040e01007387 */ /* 0x0001e20000100800 */
[----:B------:R-:W-:Y:S01]  /*0a60*/  ISETP.GE.AND P4, PT, R14, RZ, PT ;  /* 0x000000ff0e00720c */ /* 0x000fe20003f86270 */
[----:B------:R-:W-:Y:S01]  /*0a70*/  IMAD.HI.U32 R4, R4, R8, RZ ;  /* 0x0000000804047227 */ /* 0x000fe200078e00ff */
[----:B------:R-:W-:Y:S01]  /*0a80*/  LOP3.LUT R0, R0, 0x600000, RZ, 0xc0, !PT ;  /* 0x0060000000007812 */ /* 0x000fe200078ec0ff */
[----:B------:R3:W-:Y:S01]  /*0a90*/  STL [R1+0x8], R15 ;  /* 0x0000080f01007387 */ /* 0x0007e20000100800 */
[----:B------:R-:W-:Y:S01]  /*0aa0*/  LOP3.LUT R12, R3, 0x1f, RZ, 0xfc, !PT ;  /* 0x0000001f030c7812 */ /* 0x000fe200078efcff */
[--C-:B-1----:R-:W-:Y:S01]  /*0ab0*/  IMAD.MOV R5, RZ, RZ, -R7.reuse ;  /* 0x000000ffff057224 */ /* 0x102fe200078e0a07 */
[----:B------:R-:W-:Y:S01]  /*0ac0*/  R2UR UR10, R0 ;  /* 0x00000000000a72ca */ /* 0x000fe200000e0000 */
[----:B------:R-:W-:Y:S01]  /*0ad0*/  IMAD.MOV R4, RZ, RZ, -R4 ;  /* 0x000000ffff047224 */ /* 0x000fe200078e0a04 */
[----:B------:R-:W-:Y:S01]  /*0ae0*/  IABS R11, R12 ;  /* 0x0000000c000b7213 */ /* 0x000fe20000000000 */
[----:B------:R-:W-:Y:S01]  /*0af0*/  IMAD R5, R5, R2, RZ ;  /* 0x0000000205057224 */ /* 0x000fe200078e02ff */
[----:B------:R-:W-:Y:S01]  /*0b00*/  LOP3.LUT R10, R3, 0x1, RZ, 0xfc, !PT ;  /* 0x00000001030a7812 */ /* 0x000fe200078efcff */
[----:B------:R-:W-:Y:S01]  /*0b10*/  IMAD R8, R9, R4, R8 ;  /* 0x0000000409087224 */ /* 0x000fe200078e0208 */
[----:B0-----:R-:W-:Y:S01]  /*0b20*/  LOP3.LUT R14, R3, 0x6, RZ, 0xfc, !PT ;  /* 0x00000006030e7812 */ /* 0x001fe200078efcff */
[----:B------:R-:W-:Y:S01]  /*0b30*/  IMAD.HI.U32 R6, R7, R5, R6 ;  /* 0x0000000507067227 */ /* 0x000fe200078e0006 */
[----:B------:R-:W-:-:S02]  /*0b40*/  IABS R5, R3 ;  /* 0x0000000300057213 */ /* 0x000fc40000000000 */
[----:B------:R-:W-:Y:S02]  /*0b50*/  ISETP.GT.U32.AND P0, PT, R9, R8, PT ;  /* 0x000000080900720c */ /* 0x000fe40003f04070 */
[----:B------:R-:W-:Y:S01]  /*0b60*/  IABS R7, R10 ;  /* 0x0000000a00077213 */ /* 0x000fe20000000000 */
[----:B------:R-:W-:Y:S01]  /*0b70*/  IMAD.HI.U32 R0, R6, R5, RZ ;  /* 0x0000000506007227 */ /* 0x000fe200078e00ff */
[----:B------:R-:W-:Y:S02]  /*0b80*/  ISETP.GE.AND P1, PT, R10, RZ, PT ;  /* 0x000000ff0a00720c */ /* 0x000fe40003f26270 */
[C---:B------:R-:W-:Y:S01]  /*0b90*/  LOP3.LUT R10, R3.reuse, 0x2, RZ, 0xfc, !PT ;  /* 0x00000002030a7812 */ /* 0x040fe200078efcff */
[----:B------:R-:W-:Y:S01]  /*0ba0*/  IMAD.MOV R0, RZ, RZ, -R0 ;  /* 0x000000ffff007224 */ /* 0x000fe200078e0a00 */
[----:B------:R-:W-:Y:S01]  /*0bb0*/  LOP3.LUT R16, R3, 0xc, RZ, 0xfc, !PT ;  /* 0x0000000c03107812 */ /* 0x000fe200078efcff */
[----:B------:R-:W-:Y:S01]  /*0bc0*/  IMAD.HI.U32 R4, R6, R11, RZ ;  /* 0x0000000b06047227 */ /* 0x000fe200078e00ff */
[----:B------:R-:W-:-:S02]  /*0bd0*/  ISETP.GE.AND P3, PT, R10, RZ, PT ;  /* 0x000000ff0a00720c */ /* 0x000fc40003f66270 */
[----:B------:R-:W-:Y:S01]  /*0be0*/  IABS R27, R16 ;  /* 0x00000010001b7213 */ /* 0x000fe20000000000 */
[----:B------:R-:W-:Y:S01]  /*0bf0*/  @!P0 IMAD.IADD R8, R8, 0x1, -R9 ;  /* 0x0000000108088824 */ /* 0x000fe200078e0a09 */
[----:B--2---:R-:W-:Y:S01]  /*0c00*/  R2UR UR9, R13 ;  /* 0x000000000d0972ca */ /* 0x004fe200000e0000 */
[----:B------:R-:W-:Y:S01]  /*0c10*/  IMAD R5, R2, R0, R5 ;  /* 0x0000000002057224 */ /* 0x000fe200078e0205 */
[----:B------:R-:W-:Y:S01]  /*0c20*/  LOP3.LUT R18, R3, 0x10, RZ, 0xfc, !PT ;  /* 0x0000001003127812 */ /* 0x000fe200078efcff */
[----:B------:R-:W-:Y:S01]  /*0c30*/  IMAD.MOV R62, RZ, RZ, -R4 ;  /* 0x000000ffff3e7224 */ /* 0x000fe200078e0a04 */
[----:B------:R-:W-:Y:S01]  /*0c40*/  ISETP.GT.U32.AND P0, PT, R9, R8, PT ;  /* 0x000000080900720c */ /* 0x000fe20003f04070 */
[----:B------:R-:W-:Y:S01]  /*0c50*/  IMAD.HI.U32 R4, R6, R7, RZ ;  /* 0x0000000706047227 */ /* 0x000fe200078e00ff */
[C---:B------:R-:W-:Y:S02]  /*0c60*/  ISETP.GT.U32.AND P5, PT, R2.reuse, R5, PT ;  /* 0x000000050200720c */ /* 0x040fe40003fa4070 */
[----:B------:R-:W-:Y:S01]  /*0c70*/  IABS R35, R18 ;  /* 0x0000001200237213 */ /* 0x000fe20000000000 */
[----:B------:R-:W-:Y:S01]  /*0c80*/  IMAD.MOV R4, RZ, RZ, -R4 ;  /* 0x000000ffff047224 */ /* 0x000fe200078e0a04 */
[C---:B------:R-:W-:Y:S01]  /*0c90*/  LOP3.LUT R22, R3.reuse, 0x1c, RZ, 0xfc, !PT ;  /* 0x0000001c03167812 */ /* 0x040fe200078efcff */
[C---:B------:R-:W-:Y:S01]  /*0ca0*/  IMAD R62, R2.reuse, R62, R11 ;  /* 0x0000003e023e7224 */ /* 0x040fe200078e020b */
[----:B------:R-:W-:Y:S01]  /*0cb0*/  IABS R11, R10 ;  /* 0x0000000a000b7213 */ /* 0x000fe20000000000 */
[C---:B------:R-:W-:Y:S01]  /*0cc0*/  IMAD R7, R2.reuse, R4, R7 ;  /* 0x0000000402077224 */ /* 0x040fe200078e0207 */
[----:B------:R-:W-:Y:S01]  /*0cd0*/  LOP3.LUT R4, R3, 0x3, RZ, 0xfc, !PT ;  /* 0x0000000303047812 */ /* 0x000fe200078efcff */
[----:B------:R-:W-:Y:S01]  /*0ce0*/  UIADD3 UR10, UPT, UPT, UR9, UR10, URZ ;  /* 0x0000000a090a7290 */ /* 0x000fe2000fffe0ff */
[----:B------:R-:W-:Y:S01]  /*0cf0*/  ISETP.GT.U32.AND P2, PT, R2, R62, PT ;  /* 0x0000003e0200720c */ /* 0x000fe20003f44070 */
[----:B------:R-:W-:Y:S01]  /*0d00*/  @!P0 IMAD.IADD R8, R8, 0x1, -R9 ;  /* 0x0000000108088824 */ /* 0x000fe200078e0a09 */
[----:B------:R-:W-:Y:S01]  /*0d10*/  ISETP.GT.U32.AND P6, PT, R2, R7, PT ;  /* 0x000000070200720c */ /* 0x000fe20003fc4070 */
[----:B------:R-:W-:Y:S01]  /*0d20*/  @!P5 IMAD.IADD R5, R5, 0x1, -R2 ;  /* 0x000000010505d824 */ /* 0x000fe200078e0a02 */
[----:B------:R-:W-:Y:S01]  /*0d30*/  IABS R13, R4 ;  /* 0x00000004000d7213 */ /* 0x000fe20000000000 */
[----:B------:R-:W-:Y:S01]  /*0d40*/  @!P4 IMAD.MOV R8, RZ, RZ, -R8 ;  /* 0x000000ffff08c224 */ /* 0x000fe200078e0a08 */
[----:B------:R-:W-:Y:S01]  /*0d50*/  LOP3.LUT R10, R3, 0x4, RZ, 0xfc, !PT ;  /* 0x00000004030a7812 */ /* 0x000fe200078efcff */
[----:B------:R-:W-:Y:S01]  /*0d60*/  IMAD.HI.U32 R0, R6, R11, RZ ;  /* 0x0000000b06007227 */ /* 0x000fe200078e00ff */
[----:B------:R-:W-:-:S02]  /*0d70*/  ISETP.GT.U32.AND P4, PT, R2, R5, PT ;  /* 0x000000050200720c */ /* 0x000fc40003f84070 */
[----:B---3--:R-:W-:Y:S01]  /*0d80*/  IABS R15, R10 ;  /* 0x0000000a000f7213 */ /* 0x008fe20000000000 */
[----:B------:R-:W-:Y:S01]  /*0d90*/  IMAD.MOV R9, RZ, RZ, -R0 ;  /* 0x000000ffff097224 */ /* 0x000fe200078e0a00 */
[----:B------:R-:W-:Y:S01]  /*0da0*/  ISETP.NE.AND P0, PT, R40, RZ, PT ;  /* 0x000000ff2800720c */ /* 0x000fe20003f05270 */
[----:B------:R-:W-:Y:S01]  /*0db0*/  IMAD.HI.U32 R0, R6, R13, RZ ;  /* 0x0000000d06007227 */ /* 0x000fe200078e00ff */
[----:B------:R-:W-:Y:S02]  /*0dc0*/  ISETP.GE.AND P5, PT, R4, RZ, PT ;  /* 0x000000ff0400720c */ /* 0x000fe40003fa6270 */
[----:B------:R-:W-:Y:S01]  /*0dd0*/  IABS R4, R14 ;  /* 0x0000000e00047213 */ /* 0x000fe20000000000 */
[----:B------:R-:W-:Y:S01]  /*0de0*/  @!P6 IMAD.IADD R7, R7, 0x1, -R2 ;  /* 0x000000010707e824 */ /* 0x000fe200078e0a02 */
[----:B------:R-:W-:Y:S01]  /*0df0*/  IABS R73, R22 ;  /* 0x0000001600497213 */ /* 0x000fe20000000000 */
[----:B------:R-:W-:Y:S01]  /*0e00*/  IMAD.MOV R0, RZ, RZ, -R0 ;  /* 0x000000ffff007224 */ /* 0x000fe200078e0a00 */
[----:B------:R-:W-:Y:S01]  /*0e10*/  LOP3.LUT R20, R3, 0x1b, RZ, 0xfc, !PT ;  /* 0x0000001b03147812 */ /* 0x000fe200078efcff */
[--C-:B------:R-:W-:Y:S01]  /*0e20*/  @!P2 IMAD.IADD R62, R62, 0x1, -R2.reuse ;  /* 0x000000013e3ea824 */ /* 0x100fe200078e0a02 */
[----:B------:R-:W-:Y:S01]  /*0e30*/  BAR.SYNC.DEFER_BLOCKING 0x0 ;  /* 0x0000000000007b1d */ /* 0x000fe20000010000 */
[C---:B------:R-:W-:Y:S01]  /*0e40*/  ISETP.GT.U32.AND P6, PT, R2.reuse, R7, PT ;  /* 0x000000070200720c */ /* 0x040fe20003fc4070 */
[C---:B------:R-:W-:Y:S01]  /*0e50*/  IMAD R9, R2.reuse, R9, R11 ;  /* 0x0000000902097224 */ /* 0x040fe200078e020b */
[----:B------:R-:W-:Y:S01]  /*0e60*/  @!P0 LOP3.LUT R8, RZ, R40, RZ, 0x33, !PT ;  /* 0x00000028ff088212 */ /* 0x000fe200078e33ff */
[----:B------:R-:W-:Y:S01]  /*0e70*/  @!P4 IMAD.IADD R5, R5, 0x1, -R2 ;  /* 0x000000010505c824 */ /* 0x000fe200078e0a02 */
[----:B------:R-:W-:Y:S01]  /*0e80*/  ISETP.GE.AND P4, PT, R3, RZ, PT ;  /* 0x000000ff0300720c */ /* 0x000fe20003f86270 */
[C---:B------:R-:W-:Y:S01]  /*0e90*/  IMAD R11, R2.reuse, R0, R13 ;  /* 0x00000000020b7224 */ /* 0x040fe200078e020d */
[----:B------:R-:W-:Y:S01]  /*0ea0*/  ISETP.GT.U32.AND P2, PT, R2, R62, PT ;  /* 0x0000003e0200720c */ /* 0x000fe20003f44070 */
[----:B------:R-:W-:Y:S01]  /*0eb0*/  IMAD.HI.U32 R0, R6, R15, RZ ;  /* 0x0000000f06007227 */ /* 0x000fe200078e00ff */
[----:B------:R-:W-:-:S02]  /*0ec0*/  ISETP.GT.U32.AND P0, PT, R2, R9, PT ;  /* 0x000000090200720c */ /* 0x000fc40003f04070 */
[----:B------:R-:W-:Y:S01]  /*0ed0*/  LOP3.LUT R24, R3, 0x1d, RZ, 0xfc, !PT ;  /* 0x0000001d03187812 */ /* 0x000fe200078efcff */
[----:B------:R-:W-:Y:S01]  /*0ee0*/  IMAD.MOV R0, RZ, RZ, -R0 ;  /* 0x000000ffff007224 */ /* 0x000fe200078e0a00 */
[----:B------:R-:W-:Y:S01]  /*0ef0*/  IABS R71, R20 ;  /* 0x0000001400477213 */ /* 0x000fe20000000000 */
[--C-:B------:R-:W-:Y:S01]  /*0f00*/  @!P6 IMAD.IADD R7, R7, 0x1, -R2.reuse ;  /* 0x000000010707e824 */ /* 0x100fe200078e0a02 */
[C---:B------:R-:W-:Y:S01]  /*0f10*/  ISETP.GT.U32.AND P6, PT, R2.reuse, R11, PT ;  /* 0x0000000b0200720c */ /* 0x040fe20003fc4070 */
[----:B------:R-:W-:Y:S01]  /*0f20*/  IMAD R13, R2, R0, R15 ;  /* 0x00000000020d7224 */ /* 0x000fe200078e020f */
[----:B------:R-:W-:Y:S01]  /*0f30*/  IABS R61, R24 ;  /* 0x00000018003d7213 */ /* 0x000fe20000000000 */
[----:B------:R-:W-:Y:S02]  /*0f40*/  IMAD.MOV.U32 R63, RZ, RZ, R5 ;  /* 0x000000ffff3f7224 */ /* 0x000fe400078e0005 */
[----:B------:R-:W-:Y:S01]  /*0f50*/  @!P2 IMAD.IADD R62, R62, 0x1, -R2 ;  /* 0x000000013e3ea824 */ /* 0x000fe200078e0a02 */
[----:B------:R-:W-:Y:S01]  /*0f60*/  ISETP.GE.AND P2, PT, R12, RZ, PT ;  /* 0x000000ff0c00720c */ /* 0x000fe20003f46270 */
[----:B------:R-:W-:Y:S01]  /*0f70*/  @!P4 IMAD.MOV R63, RZ, RZ, -R63 ;  /* 0x000000ffff3fc224 */ /* 0x000fe200078e0a3f */
[----:B------:R-:W-:Y:S01]  /*0f80*/  ISETP.GT.U32.AND P4, PT, R2, R13, PT ;  /* 0x0000000d0200720c */ /* 0x000fe20003f84070 */
[----:B------:R-:W-:Y:S01]  /*0f90*/  IMAD.MOV.U32 R33, RZ, RZ, R7 ;  /* 0x000000ffff217224 */ /* 0x000fe200078e0007 */
[C---:B------:R-:W-:Y:S01]  /*0fa0*/  LOP3.LUT R12, R3.reuse, 0x5, RZ, 0xfc, !PT ;  /* 0x00000005030c7812 */ /* 0x040fe200078efcff */
[----:B------:R-:W-:Y:S01]  /*0fb0*/  IMAD.MOV.U32 R15, RZ, RZ, R4 ;  /* 0x000000ffff0f7224 */ /* 0x000fe200078e0004 */
[----:B------:R-:W-:Y:S01]  /*0fc0*/  LOP3.LUT R4, R3, 0x7, RZ, 0xfc, !PT ;  /* 0x0000000703047812 */ /* 0x000fe200078efcff */
[--C-:B------:R-:W-:Y:S01]  /*0fd0*/  @!P6 IMAD.IADD R11, R11, 0x1, -R2.reuse ;  /* 0x000000010b0be824 */ /* 0x100fe200078e0a02 */
[----:B------:R-:W-:Y:S01]  /*0fe0*/  IABS R17, R12 ;  /* 0x0000000c00117213 */ /* 0x000fe20000000000 */
[----:B------:R-:W-:Y:S01]  /*0ff0*/  @!P1 IMAD.MOV R33, RZ, RZ, -R33 ;  /* 0x000000ffff219224 */ /* 0x000fe200078e0a21 */
[----:B------:R-:W-:Y:S01]  /*1000*/  ISETP.GE.AND P6, PT, R12, RZ, PT ;  /* 0x000000ff0c00720c */ /* 0x000fe20003fc6270 */
[----:B------:R-:W-:Y:S01]  /*1010*/  @!P0 IMAD.IADD R9, R9, 0x1, -R2 ;  /* 0x0000000109098824 */ /* 0x000fe200078e0a02 */
[----:B------:R-:W-:Y:S01]  /*1020*/  ISETP.GT.U32.AND P1, PT, R2, R11, PT ;  /* 0x0000000b0200720c */ /* 0x000fe20003f24070 */
[----:B------:R-:W-:Y:S01]  /*1030*/  IMAD.HI.U32 R0, R6, R17, RZ ;  /* 0x0000001106007227 */ /* 0x000fe200078e00ff */
[----:B------:R-:W-:-:S02]  /*1040*/  LOP3.LUT R12, R3, 0x9, RZ, 0xfc, !PT ;  /* 0x00000009030c7812 */ /* 0x000fc400078efcff */
[----:B------:R-:W-:Y:S01]  /*1050*/  ISETP.GT.U32.AND P0, PT, R2, R9, PT ;  /* 0x000000090200720c */ /* 0x000fe20003f04070 */
[----:B------:R-:W-:Y:S01]  /*1060*/  @!P4 IMAD.IADD R13, R13, 0x1, -R2 ;  /* 0x000000010d0dc824 */ /* 0x000fe200078e0a02 */
[----:B------:R-:W-:Y:S01]  /*1070*/  IABS R21, R12 ;  /* 0x0000000c00157213 */ /* 0x000fe20000000000 */
[----:B------:R-:W-:Y:S02]  /*1080*/  IMAD.MOV R5, RZ, RZ, -R0 ;  /* 0x000000ffff057224 */ /* 0x000fe400078e0a00 */
[----:B------:R-:W-:Y:S01]  /*1090*/  IMAD.HI.U32 R0, R6, R15, RZ ;  /* 0x0000000f06007227 */ /* 0x000fe200078e00ff */
[----:B------:R-:W-:-:S03]  /*10a0*/  ISETP.GT.U32.AND P4, PT, R2, R13, PT ;  /* 0x0000000d0200720c */ /* 0x000fc60003f84070 */
[C---:B------:R-:W-:Y:S01]  /*10b0*/  IMAD R5, R2.reuse, R5, R17 ;  /* 0x0000000502057224 */ /* 0x040fe200078e0211 */
[----:B------:R-:W-:Y:S01]  /*10c0*/  IABS R17, R4 ;  /* 0x0000000400117213 */ /* 0x000fe20000000000 */
[----:B------:R-:W-:Y:S02]  /*10d0*/  IMAD.MOV R0, RZ, RZ, -R0 ;  /* 0x000000ffff007224 */ /* 0x000fe400078e0a00 */
[--C-:B------:R-:W-:Y:S01]  /*10e0*/  @!P1 IMAD.IADD R11, R11, 0x1, -R2.reuse ;  /* 0x000000010b0b9824 */ /* 0x100fe200078e0a02 */
[C---:B------:R-:W-:Y:S01]  /*10f0*/  ISETP.GT.U32.AND P1, PT, R2.reuse, R5, PT ;  /* 0x000000050200720c */ /* 0x040fe20003f24070 */
[----:B------:R-:W-:Y:S02]  /*1100*/  IMAD R7, R2, R0, R15 ;  /* 0x0000000002077224 */ /* 0x000fe400078e020f */
[--C-:B------:R-:W-:Y:S01]  /*1110*/  @!P0 IMAD.IADD R9, R9, 0x1, -R2.reuse ;  /* 0x0000000109098824 */ /* 0x100fe200078e0a02 */
[----:B------:R-:W-:Y:S01]  /*1120*/  ISETP.GE.AND P0, PT, R14, RZ, PT ;  /* 0x000000ff0e00720c */ /* 0x000fe20003f06270 */
[----:B------:R-:W-:Y:S01]  /*1130*/  @!P4 IMAD.IADD R13, R13, 0x1, -R2 ;  /* 0x000000010d0dc824 */ /* 0x000fe200078e0a02 */
[----:B------:R-:W-:Y:S01]  /*1140*/  ISETP.GT.U32.AND P4, PT, R2, R7, PT ;  /* 0x000000070200720c */ /* 0x000fe20003f84070 */
[----:B------:R-:W-:Y:S01]  /*1150*/  @!P3 IMAD.MOV R9, RZ, RZ, -R9 ;  /* 0x000000ffff09b224 */ /* 0x000fe200078e0a09 */
[----:B------:R-:W-:Y:S01]  /*1160*/  ISETP.GE.AND P3, PT, R4, RZ, PT ;  /* 0x000000ff0400720c */ /* 0x000fe20003f66270 */
[----:B------:R-:W-:Y:S01]  /*1170*/  IMAD.HI.U32 R0, R6, R17, RZ ;  /* 0x0000001106007227 */ /* 0x000fe200078e00ff */
[----:B------:R-:W-:-:S02]  /*1180*/  LOP3.LUT R4, R3, 0x8, RZ, 0xfc, !PT ;  /* 0x0000000803047812 */ /* 0x000fc400078efcff */
[----:B------:R-:W-:Y:S01]  /*1190*/  LOP3.LUT R14, R3, 0xa, RZ, 0xfc, !PT ;  /* 0x0000000a030e7812 */ /* 0x000fe200078efcff */
[----:B------:R-:W-:Y:S01]  /*11a0*/  @!P1 IMAD.IADD R5, R5, 0x1, -R2 ;  /* 0x0000000105059824 */ /* 0x000fe200078e0a02 */
[----:B------:R-:W-:Y:S01]  /*11b0*/  IABS R19, R4 ;  /* 0x0000000400137213 */ /* 0x000fe20000000000 */
[----:B------:R-:W-:Y:S01]  /*11c0*/  IMAD.MOV R0, RZ, RZ, -R0 ;  /* 0x000000ffff007224 */ /* 0x000fe200078e0a00 */
[----:B------:R-:W-:Y:S01]  /*11d0*/  IABS R23, R14 ;  /* 0x0000000e00177213 */ /* 0x000fe20000000000 */
[----:B------:R-:W-:Y:S01]  /*11e0*/  @!P5 IMAD.MOV R11, RZ, RZ, -R11 ;  /* 0x000000ffff0bd224 */ /* 0x000fe200078e0a0b */
[----:B------:R-:W-:Y:S01]  /*11f0*/  ISETP.GT.U32.AND P1, PT, R2, R5, PT ;  /* 0x000000050200720c */ /* 0x000fe20003f24070 */
[----:B------:R-:W-:Y:S01]  /*1200*/  @!P4 IMAD.IADD R7, R7, 0x1, -R2 ;  /* 0x000000010707c824 */ /* 0x000fe200078e0a02 */
[----:B------:R-:W-:Y:S01]  /*1210*/  ISETP.GE.AND P5, PT, R4, RZ, PT ;  /* 0x000000ff0400720c */ /* 0x000fe20003fa6270 */
[----:B------:R-:W-:Y:S02]  /*1220*/  IMAD R17, R2, R0, R17 ;  /* 0x0000000002117224 */ /* 0x000fe400078e0211 */
[----:B------:R-:W-:Y:S01]  /*1230*/  IMAD.HI.U32 R0, R6, R19, RZ ;  /* 0x0000001306007227 */ /* 0x000fe200078e00ff */
[----:B------:R-:W-:-:S03]  /*1240*/  ISETP.GT.U32.AND P4, PT, R2, R7, PT ;  /* 0x000000070200720c */ /* 0x000fc60003f84070 */
[----:B------:R-:W-:-:S04]  /*1250*/  IMAD.HI.U32 R4, R6, R21, RZ ;  /* 0x0000001506047227 */ /* 0x000fc800078e00ff */
[----:B------:R-:W-:Y:S02]  /*1260*/  IMAD.MOV R0, RZ, RZ, -R0 ;  /* 0x000000ffff007224 */ /* 0x000fe400078e0a00 */
[----:B------:R-:W-:Y:S02]  /*1270*/  IMAD.MOV R4, RZ, RZ, -R4 ;  /* 0x000000ffff047224 */ /* 0x000fe400078e0a04 */
[----:B------:R-:W-:Y:S01]  /*1280*/  @!P1 IMAD.IADD R5, R5, 0x1, -R2 ;  /* 0x0000000105059824 */ /* 0x000fe200078e0a02 */
[----:B------:R-:W-:Y:S01]  /*1290*/  ISETP.GE.AND P1, PT, R12, RZ, PT ;  /* 0x000000ff0c00720c */ /* 0x000fe20003f26270 */
[----:B------:R-:W-:Y:S01]  /*12a0*/  IMAD R19, R2, R0, R19 ;  /* 0x0000000002137224 */ /* 0x000fe200078e0213 */
[----:B------:R-:W-:Y:S01]  /*12b0*/  LOP3.LUT R12, R3, 0xb, RZ, 0xfc, !PT ;  /* 0x0000000b030c7812 */ /* 0x000fe200078efcff */
[----:B------:R-:W-:Y:S01]  /*12c0*/  @!P2 IMAD.MOV R62, RZ, RZ, -R62 ;  /* 0x000000ffff3ea224 */ /* 0x000fe200078e0a3e */
[----:B------:R-:W-:Y:S01]  /*12d0*/  ISETP.GE.AND P2, PT, R10, RZ, PT ;  /* 0x000000ff0a00720c */ /* 0x000fe20003f46270 */
[C---:B------:R-:W-:Y:S01]  /*12e0*/  IMAD R21, R2.reuse, R4, R21 ;  /* 0x0000000402157224 */ /* 0x040fe200078e0215 */
[----:B------:R-:W-:Y:S01]  /*12f0*/  IABS R25, R12 ;  /* 0x0000000c00197213 */ /* 0x000fe20000000000 */
[----:B------:R-:W-:Y:S01]  /*1300*/  @!P4 IMAD.IADD R7, R7, 0x1, -R2 ;  /* 0x000000010707c824 */ /* 0x000fe200078e0a02 */
[----:B------:R-:W-:Y:S01]  /*1310*/  ISETP.GT.U32.AND P4, PT, R2, R19, PT ;  /* 0x000000130200720c */ /* 0x000fe20003f84070 */
[----:B------:R-:W-:-:S02]  /*1320*/  IMAD.MOV.U32 R37, RZ, RZ, R5 ;  /* 0x000000ffff257224 */ /* 0x000fc400078e0005 */
[----:B------:R-:W-:-:S04]  /*1330*/  IMAD.HI.U32 R10, R6, R23, RZ ;  /* 0x00000017060a7227 */ /* 0x000fc800078e00ff */
[----:B------:R-:W-:Y:S01]  /*1340*/  @!P6 IMAD.MOV R37, RZ, RZ, -R37 ;  /* 0x000000ffff25e224 */ /* 0x000fe200078e0a25 */
[C---:B------:R-:W-:Y:S01]  /*1350*/  ISETP.GT.U32.AND P6, PT, R2.reuse, R21, PT ;  /* 0x000000150200720c */ /* 0x040fe20003fc4070 */
[----:B------:R-:W-:Y:S01]  /*1360*/  @!P2 IMAD.MOV R13, RZ, RZ, -R13 ;  /* 0x000000ffff0da224 */ /* 0x000fe200078e0a0d */
[----:B------:R-:W-:Y:S01]  /*1370*/  ISETP.GT.U32.AND P2, PT, R2, R17, PT ;  /* 0x000000110200720c */ /* 0x000fe20003f44070 */
[----:B------:R-:W-:Y:S02]  /*1380*/  IMAD.MOV R10, RZ, RZ, -R10 ;  /* 0x000000ffff0a7224 */ /* 0x000fe400078e0a0a */
[----:B------:R-:W-:Y:S01]  /*1390*/  @!P4 IMAD.IADD R19, R19, 0x1, -R2 ;  /* 0x000000011313c824 */ /* 0x000fe200078e0a02 */
[----:B------:R-:W-:Y:S01]  /*13a0*/  ISETP.GE.AND P4, PT, R12, RZ, PT ;  /* 0x000000ff0c00720c */ /* 0x000fe20003f86270 */
[----:B------:R-:W-:Y:S01]  /*13b0*/  IMAD.HI.U32 R0, R6, R25, RZ ;  /* 0x0000001906007227 */ /* 0x000fe200078e00ff */
[----:B------:R-:W-:-:S03]  /*13c0*/  LOP3.LUT R12, R3, 0xe, RZ, 0xfc, !PT ;  /* 0x0000000e030c7812 */ /* 0x000fc600078efcff */
[----:B------:R-:W-:Y:S01]  /*13d0*/  IMAD.HI.U32 R4, R6, R27, RZ ;  /* 0x0000001b06047227 */ /* 0x000fe200078e00ff */
[----:B------:R-:W-:-:S03]  /*13e0*/  IABS R29, R12 ;  /* 0x0000000c001d7213 */ /* 0x000fc60000000000 */
[----:B------:R-:W-:Y:S01]  /*13f0*/  @!P6 IMAD.IADD R21, R21, 0x1, -R2 ;  /* 0x000000011515e824 */ /* 0x000fe200078e0a02 */
[C---:B------:R-:W-:Y:S01]  /*1400*/  ISETP.GT.U32.AND P6, PT, R2.reuse, R19, PT ;  /* 0x000000130200720c */ /* 0x040fe20003fc4070 */
[----:B------:R-:W-:Y:S01]  /*1410*/  IMAD R23, R2, R10, R23 ;  /* 0x0000000a02177224 */ /* 0x000fe200078e0217 */
[----:B------:R-:W-:Y:S01]  /*1420*/  LOP3.LUT R10, R3, 0xd, RZ, 0xfc, !PT ;  /* 0x0000000d030a7812 */ /* 0x000fe200078efcff */
[----:B------:R-:W-:Y:S02]  /*1430*/  IMAD.MOV R0, RZ, RZ, -R0 ;  /* 0x000000ffff007224 */ /* 0x000fe400078e0a00 */
[----:B------:R-:W-:Y:S02]  /*1440*/  IMAD.MOV R4, RZ, RZ, -R4 ;  /* 0x000000ffff047224 */ /* 0x000fe400078e0a04 */
[----:B------:R-:W-:Y:S02]  /*1450*/  IMAD.MOV.U32 R15, RZ, RZ, R7 ;  /* 0x000000ffff0f7224 */ /* 0x000fe400078e0007 */
[----:B------:R-:W-:-:S02]  /*1460*/  @!P2 IMAD.IADD R17, R17, 0x1, -R2 ;  /* 0x000000011111a824 */ /* 0x000fc400078e0a02 */
[C---:B------:R-:W-:Y:S02]  /*1470*/  IMAD R5, R2.reuse, R0, R25 ;  /* 0x0000000002057224 */ /* 0x040fe400078e0219 */
[C---:B------:R-:W-:Y:S01]  /*1480*/  IMAD R7, R2.reuse, R4, R27 ;  /* 0x0000000402077224 */ /* 0x040fe200078e021b */
[----:B------:R-:W-:Y:S01]  /*1490*/  IABS R27, R10 ;  /* 0x0000000a001b7213 */ /* 0x000fe20000000000 */
[----:B------:R-:W-:Y:S01]  /*14a0*/  @!P6 IMAD.IADD R19, R19, 0x1, -R2 ;  /* 0x000000011313e824 */ /* 0x000fe200078e0a02 */
[C---:B------:R-:W-:Y:S01]  /*14b0*/  ISETP.GT.U32.AND P2, PT, R2.reuse, R17, PT ;  /* 0x000000110200720c */ /* 0x040fe20003f44070 */
[----:B------:R-:W-:Y:S01]  /*14c0*/  @!P0 IMAD.MOV R15, RZ, RZ, -R15 ;  /* 0x000000ffff0f8224 */ /* 0x000fe200078e0a0f */
[----:B------:R-:W-:Y:S01]  /*14d0*/  ISETP.GT.U32.AND P6, PT, R2, R5, PT ;  /* 0x000000050200720c */ /* 0x000fe20003fc4070 */
[----:B------:R-:W-:Y:S01]  /*14e0*/  IMAD.HI.U32 R0, R6, R27, RZ ;  /* 0x0000001b06007227 */ /* 0x000fe200078e00ff */
[----:B------:R-:W-:Y:S02]  /*14f0*/  ISETP.GE.AND P0, PT, R14, RZ, PT ;  /* 0x000000ff0e00720c */ /* 0x000fe40003f06270 */
[----:B------:R-:W-:Y:S01]  /*1500*/  LOP3.LUT R14, R3, 0xf, RZ, 0xfc, !PT ;  /* 0x0000000f030e7812 */ /* 0x000fe200078efcff */
[----:B------:R-:W-:-:S02]  /*1510*/  IMAD.MOV R4, RZ, RZ, -R0 ;  /* 0x000000ffff047224 */ /* 0x000fc400078e0a00 */
[----:B------:R-:W-:Y:S01]  /*1520*/  IMAD.HI.U32 R0, R6, R29, RZ ;  /* 0x0000001d06007227 */ /* 0x000fe200078e00ff */
[----:B------:R-:W-:-:S03]  /*1530*/  IABS R31, R14 ;  /* 0x0000000e001f7213 */ /* 0x000fc60000000000 */
[C---:B------:R-:W-:Y:S02]  /*1540*/  IMAD R27, R2.reuse, R4, R27 ;  /* 0x00000004021b7224 */ /* 0x040fe400078e021b */
[--C-:B------:R-:W-:Y:S01]  /*1550*/  @!P2 IMAD.IADD R17, R17, 0x1, -R2.reuse ;  /* 0x000000011111a824 */ /* 0x100fe200078e0a02 */
[C---:B------:R-:W-:Y:S01]  /*1560*/  ISETP.GT.U32.AND P2, PT, R2.reuse, R23, PT ;  /* 0x000000170200720c */ /* 0x040fe20003f44070 */
[----:B------:R-:W-:Y:S01]  /*1570*/  @!P6 IMAD.IADD R5, R5, 0x1, -R2 ;  /* 0x000000010505e824 */ /* 0x000fe200078e0a02 */
[C---:B------:R-:W-:Y:S01]  /*1580*/  ISETP.GT.U32.AND P6, PT, R2.reuse, R27, PT ;  /* 0x0000001b0200720c */ /* 0x040fe20003fc4070 */
[----:B------:R-:W-:Y:S01]  /*1590*/  @!P3 IMAD.MOV R17, RZ, RZ, -R17 ;  /* 0x000000ffff11b224 */ /* 0x000fe200078e0a11 */
[----:B------:R-:W-:Y:S01]  /*15a0*/  ISETP.GT.U32.AND P3, PT, R2, R21, PT ;  /* 0x000000150200720c */ /* 0x000fe20003f64070 */
[----:B------:R-:W-:-:S04]  /*15b0*/  IMAD.HI.U32 R4, R6, R31, RZ ;  /* 0x0000001f06047227 */ /* 0x000fc800078e00ff */
[----:B------:R-:W-:Y:S02]  /*15c0*/  IMAD.MOV R4, RZ, RZ, -R4 ;  /* 0x000000ffff047224 */ /* 0x000fe400078e0a04 */
[----:B------:R-:W-:Y:S02]  /*15d0*/  IMAD.MOV R0, RZ, RZ, -R0 ;  /* 0x000000ffff007224 */ /* 0x000fe400078e0a00 */
[--C-:B------:R-:W-:Y:S02]  /*15e0*/  @!P2 IMAD.IADD R23, R23, 0x1, -R2.reuse ;  /* 0x000000011717a824 */ /* 0x100fe400078e0a02 */
[--C-:B------:R-:W-:Y:S01]  /*15f0*/  @!P6 IMAD.IADD R27, R27, 0x1, -R2.reuse ;  /* 0x000000011b1be824 */ /* 0x100fe200078e0a02 */
[C---:B------:R-:W-:Y:S01]  /*1600*/  ISETP.GT.U32.AND P6, PT, R2.reuse, R5, PT ;  /* 0x000000050200720c */ /* 0x040fe20003fc4070 */
[----:B------:R-:W-:Y:S01]  /*1610*/  @!P3 IMAD.IADD R21, R21, 0x1, -R2 ;  /* 0x000000011515b824 */ /* 0x000fe200078e0a02 */
[C---:B------:R-:W-:Y:S01]  /*1620*/  ISETP.GT.U32.AND P3, PT, R2.reuse, R7, PT ;  /* 0x000000070200720c */ /* 0x040fe20003f64070 */
[C---:B------:R-:W-:Y:S01]  /*1630*/  IMAD R31, R2.reuse, R4, R31 ;  /* 0x00000004021f7224 */ /* 0x040fe200078e021f */
[C---:B------:R-:W-:Y:S01]  /*1640*/  ISETP.GT.U32.AND P2, PT, R2.reuse, R23, PT ;  /* 0x000000170200720c */ /* 0x040fe20003f44070 */
[----:B------:R-:W-:-:S02]  /*1650*/  IMAD R29, R2, R0, R29 ;  /* 0x00000000021d7224 */ /* 0x000fc400078e021d */
[----:B------:R-:W-:Y:S01]  /*1660*/  @!P1 IMAD.MOV R21, RZ, RZ, -R21 ;  /* 0x000000ffff159224 */ /* 0x000fe200078e0a15 */
[----:B------:R-:W-:Y:S01]  /*1670*/  ISETP.GT.U32.AND P1, PT, R2, R27, PT ;  /* 0x0000001b0200720c */ /* 0x000fe20003f24070 */
[----:B------:R-:W-:-:S04]  /*1680*/  IMAD.HI.U32 R0, R6, R35, RZ ;  /* 0x0000002306007227 */ /* 0x000fc800078e00ff */
[--C-:B------:R-:W-:Y:S01]  /*1690*/  @!P6 IMAD.IADD R5, R5, 0x1, -R2.reuse ;  /* 0x000000010505e824 */ /* 0x100fe200078e0a02 */
[----:B------:R-:W-:Y:S01]  /*16a0*/  ISETP.GT.U32.AND P6, PT, R2, R31, PT ;  /* 0x0000001f0200720c */ /* 0x000fe20003fc4070 */
[--C-:B------:R-:W-:Y:S01]  /*16b0*/  @!P3 IMAD.IADD R7, R7, 0x1, -R2.reuse ;  /* 0x000000010707b824 */ /* 0x100fe200078e0a02 */
[----:B------:R-:W-:Y:S01]  /*16c0*/  ISETP.GE.AND P3, PT, R10, RZ, PT ;  /* 0x000000ff0a00720c */ /* 0x000fe20003f66270 */
[----:B------:R-:W-:Y:S01]  /*16d0*/  @!P2 IMAD.IADD R23, R23, 0x1, -R2 ;  /* 0x000000011717a824 */ /* 0x000fe200078e0a02 */
[C---:B------:R-:W-:Y:S01]  /*16e0*/  LOP3.LUT R10, R3.reuse, 0x11, RZ, 0xfc, !PT ;  /* 0x00000011030a7812 */ /* 0x040fe200078efcff */
[----:B------:R-:W-:Y:S01]  /*16f0*/  IMAD.MOV R0, RZ, RZ, -R0 ;  /* 0x000000ffff007224 */ /* 0x000fe200078e0a00 */
[----:B------:R-:W-:Y:S01]  /*1700*/  ISETP.GE.AND P2, PT, R16, RZ, PT ;  /* 0x000000ff1000720c */ /* 0x000fe20003f46270 */
[----:B------:R-:W-:Y:S01]  /*1710*/  @!P5 IMAD.MOV R19, RZ, RZ, -R19 ;  /* 0x000000ffff13d224 */ /* 0x000fe200078e0a13 */
[----:B------:R-:W-:Y:S01]  /*1720*/  IABS R39, R10 ;  /* 0x0000000a00277213 */ /* 0x000fe20000000000 */
[C---:B------:R-:W-:Y:S01]  /*1730*/  IMAD R35, R2.reuse, R0, R35 ;  /* 0x0000000002237224 */ /* 0x040fe200078e0223 */
[----:B------:R-:W-:Y:S01]  /*1740*/  LOP3.LUT R16, R3, 0x12, RZ, 0xfc, !PT ;  /* 0x0000001203107812 */ /* 0x000fe200078efcff */
[----:B------:R-:W-:Y:S01]  /*1750*/  IMAD.MOV.U32 R43, RZ, RZ, R5 ;  /* 0x000000ffff2b7224 */ /* 0x000fe200078e0005 */
[----:B------:R-:W-:Y:S01]  /*1760*/  ISETP.GT.U32.AND P5, PT, R2, R7, PT ;  /* 0x000000070200720c */ /* 0x000fe20003fa4070 */
[----:B------:R-:W-:Y:S01]  /*1770*/  @!P6 IMAD.IADD R31, R31, 0x1, -R2 ;  /* 0x000000011f1fe824 */ /* 0x000fe200078e0a02 */
[----:B------:R-:W-:Y:S01]  /*1780*/  IABS R47, R16 ;  /* 0x00000010002f7213 */ /* 0x000fe20000000000 */
[----:B------:R-:W-:-:S04]  /*1790*/  IMAD.HI.U32 R0, R6, R39, RZ ;  /* 0x0000002706007227 */ /* 0x000fc800078e00ff */
[----:B------:R-:W-:Y:S01]  /*17a0*/  @!P0 IMAD.MOV R23, RZ, RZ, -R23 ;  /* 0x000000ffff178224 */ /* 0x000fe200078e0a17 */
[C---:B------:R-:W-:Y:S01]  /*17b0*/  ISETP.GT.U32.AND P0, PT, R2.reuse, R29, PT ;  /* 0x0000001d0200720c */ /* 0x040fe20003f04070 */
[----:B------:R-:W-:Y:S01]  /*17c0*/  @!P4 IMAD.MOV R43, RZ, RZ, -R43 ;  /* 0x000000ffff2bc224 */ /* 0x000fe200078e0a2b */
[----:B------:R-:W-:Y:S01]  /*17d0*/  ISETP.GT.U32.AND P4, PT, R2, R31, PT ;  /* 0x0000001f0200720c */ /* 0x000fe20003f84070 */
[----:B------:R-:W-:Y:S01]  /*17e0*/  @!P1 IMAD.IADD R27, R27, 0x1, -R2 ;  /* 0x000000011b1b9824 */ /* 0x000fe200078e0a02 */
[----:B------:R-:W-:Y:S01]  /*17f0*/  ISETP.GE.AND P1, PT, R12, RZ, PT ;  /* 0x000000ff0c00720c */ /* 0x000fe20003f26270 */
[----:B------:R-:W-:Y:S01]  /*1800*/  IMAD.MOV R4, RZ, RZ, -R0 ;  /* 0x000000ffff047224 */ /* 0x000fe200078e0a00 */
[----:B------:R-:W-:Y:S01]  /*1810*/  LOP3.LUT R12, R3, 0x13, RZ, 0xfc, !PT ;  /* 0x00000013030c7812 */ /* 0x000fe200078efcff */
[----:B------:R-:W-:-:S04]  /*1820*/  IMAD.HI.U32 R0, R6, R47, RZ ;  /* 0x0000002f06007227 */ /* 0x000fc800078e00ff */
[C---:B------:R-:W-:Y:S01]  /*1830*/  IMAD R39, R2.reuse, R4, R39 ;  /* 0x0000000402277224 */ /* 0x040fe200078e0227 */
[----:B------:R-:W-:Y:S01]  /*1840*/  IABS R4, R12 ;  /* 0x0000000c00047213 */ /* 0x000fe20000000000 */
[----:B------:R-:W-:Y:S02]  /*1850*/  IMAD.MOV R0, RZ, RZ, -R0 ;  /* 0x000000ffff007224 */ /* 0x000fe400078e0a00 */
[----:B------:R-:W-:Y:S01]  /*1860*/  @!P5 IMAD.IADD R7, R7, 0x1, -R2 ;  /* 0x000000010707d824 */ /* 0x000fe200078e0a02 */
[C---:B------:R-:W-:Y:S01]  /*1870*/  ISETP.GT.U32.AND P5, PT, R2.reuse, R35, PT ;  /* 0x000000230200720c */ /* 0x040fe20003fa4070 */
[----:B------:R-:W-:Y:S02]  /*1880*/  IMAD R5, R2, R0, R47 ;  /* 0x0000000002057224 */ /* 0x000fe400078e022f */
[----:B------:R-:W-:Y:S02]  /*1890*/  IMAD.MOV.U32 R25, RZ, RZ, R7 ;  /* 0x000000ffff197224 */ /* 0x000fe400078e0007 */
[----:B------:R-:W-:Y:S01]  /*18a0*/  IMAD.MOV.U32 R7, RZ, RZ, R4 ;  /* 0x000000ffff077224 */ /* 0x000fe200078e0004 */
[----:B------:R-:W-:Y:S01]  /*18b0*/  LOP3.LUT R4, R3, 0x14, RZ, 0xfc, !PT ;  /* 0x0000001403047812 */ /* 0x000fe200078efcff */
[--C-:B------:R-:W-:Y:S01]  /*18c0*/  @!P0 IMAD.IADD R29, R29, 0x1, -R2.reuse ;  /* 0x000000011d1d8824 */ /* 0x100fe200078e0a02 */
[----:B------:R-:W-:Y:S01]  /*18d0*/  ISETP.GE.AND P0, PT, R14, RZ, PT ;  /* 0x000000ff0e00720c */ /* 0x000fe20003f06270 */
[----:B------:R-:W-:Y:S01]  /*18e0*/  @!P4 IMAD.IADD R31, R31, 0x1, -R2 ;  /* 0x000000011f1fc824 */ /* 0x000fe200078e0a02 */
[C---:B------:R-:W-:Y:S01]  /*18f0*/  ISETP.GT.U32.AND P4, PT, R2.reuse, R5, PT ;  /* 0x000000050200720c */ /* 0x040fe20003f84070 */
[----:B------:R-:W-:Y:S01]  /*1900*/  IMAD.MOV.U32 R45, RZ, RZ, R27 ;  /* 0x000000ffff2d7224 */ /* 0x000fe200078e001b */
[----:B------:R-:W-:Y:S01]  /*1910*/  ISETP.GT.U32.AND P6, PT, R2, R29, PT ;  /* 0x0000001d0200720c */ /* 0x000fe20003fc4070 */
[----:B------:R-:W-:Y:S01]  /*1920*/  IMAD.HI.U32 R0, R6, R7, RZ ;  /* 0x0000000706007227 */ /* 0x000fe200078e00ff */
[----:B------:R-:W-:-:S02]  /*1930*/  IABS R27, R4 ;  /* 0x00000004001b7213 */ /* 0x000fc40000000000 */
[----:B------:R-:W-:Y:S01]  /*1940*/  SHF.R.U32.HI R14, RZ, 0x6, R222 ;  /* 0x00000006ff0e7819 */ /* 0x000fe200000116de */
[----:B------:R-:W-:Y:S01]  /*1950*/  @!P3 IMAD.MOV R45, RZ, RZ, -R45 ;  /* 0x000000ffff2db224 */ /* 0x000fe200078e0a2d */
[C---:B------:R-:W-:Y:S01]  /*1960*/  ISETP.GT.U32.AND P3, PT, R2.reuse, R39, PT ;  /* 0x000000270200720c */ /* 0x040fe20003f64070 */
[----:B------:R-:W-:Y:S02]  /*1970*/  IMAD.MOV R0, RZ, RZ, -R0 ;  /* 0x000000ffff007224 */ /* 0x000fe400078e0a00 */
[--C-:B------:R-:W-:Y:S02]  /*1980*/  @!P5 IMAD.IADD R35, R35, 0x1, -R2.reuse ;  /* 0x000000012323d824 */ /* 0x100fe400078e0a02 */
[C---:B------:R-:W-:Y:S02]  /*1990*/  IMAD R7, R2.reuse, R0, R7 ;  /* 0x0000000002077224 */ /* 0x040fe400078e0207 */
[--C-:B------:R-:W-:Y:S01]  /*19a0*/  @!P4 IMAD.IADD R5, R5, 0x1, -R2.reuse ;  /* 0x000000010505c824 */ /* 0x100fe200078e0a02 */
[C---:B------:R-:W-:Y:S01]  /*19b0*/  ISETP.GT.U32.AND P5, PT, R2.reuse, R35, PT ;  /* 0x000000230200720c */ /* 0x040fe20003fa4070 */
[----:B------:R-:W-:Y:S01]  /*19c0*/  @!P6 IMAD.IADD R29, R29, 0x1, -R2 ;  /* 0x000000011d1de824 */ /* 0x000fe200078e0a02 */
[----:B------:R-:W-:Y:S01]  /*19d0*/  ISETP.GT.U32.AND P4, PT, R2, R7, PT ;  /* 0x000000070200720c */ /* 0x000fe20003f84070 */
[----:B------:R-:W-:Y:S01]  /*19e0*/  IMAD.HI.U32 R0, R6, R27, RZ ;  /* 0x0000001b06007227 */ /* 0x000fe200078e00ff */
[----:B------:R-:W-:-:S02]  /*19f0*/  ISETP.GE.AND P6, PT, R10, RZ, PT ;  /* 0x000000ff0a00720c */ /* 0x000fc40003fc6270 */
[----:B------:R-:W-:Y:S01]  /*1a00*/  LOP3.LUT R10, R3, 0x15, RZ, 0xfc, !PT ;  /* 0x00000015030a7812 */ /* 0x000fe200078efcff */
[----:B------:R-:W-:Y:S01]  /*1a10*/  @!P3 IMAD.IADD R39, R39, 0x1, -R2 ;  /* 0x000000012727b824 */ /* 0x000fe200078e0a02 */
[----:B------:R-:W-:Y:S01]  /*1a20*/  ISETP.GE.AND P3, PT, R12, RZ, PT ;  /* 0x000000ff0c00720c */ /* 0x000fe20003f66270 */
[----:B------:R-:W-:Y:S01]  /*1a30*/  @!P1 IMAD.MOV R29, RZ, RZ, -R29 ;  /* 0x000000ffff1d9224 */ /* 0x000fe200078e0a1d */
[----:B------:R-:W-:Y:S01]  /*1a40*/  IABS R47, R10 ;  /* 0x0000000a002f7213 */ /* 0x000fe20000000000 */
[----:B------:R-:W-:Y:S01]  /*1a50*/  IMAD.MOV R0, RZ, RZ, -R0 ;  /* 0x000000ffff007224 */ /* 0x000fe200078e0a00 */
[C---:B------:R-:W-:Y:S01]  /*1a60*/  ISETP.GT.U32.AND P1, PT, R2.reuse, R39, PT ;  /* 0x000000270200720c */ /* 0x040fe20003f24070 */
[--C-:B------:R-:W-:Y:S01]  /*1a70*/  @!P5 IMAD.IADD R35, R35, 0x1, -R2.reuse ;  /* 0x000000012323d824 */ /* 0x100fe200078e0a02 */
[----:B------:R-:W-:Y:S01]  /*1a80*/  LOP3.LUT R12, R3, 0x16, RZ, 0xfc, !PT ;  /* 0x00000016030c7812 */ /* 0x000fe200078efcff */
[----:B------:R-:W-:Y:S01]  /*1a90*/  IMAD R27, R2, R0, R27 ;  /* 0x00000000021b7224 */ /* 0x000fe200078e021b */
[----:B------:R-:W-:Y:S01]  /*1aa0*/  ISETP.GE.AND P5, PT, R16, RZ, PT ;  /* 0x000000ff1000720c */ /* 0x000fe20003fa6270 */
[----:B------:R-:W-:Y:S01]  /*1ab0*/  @!P4 IMAD.IADD R7, R7, 0x1, -R2 ;  /* 0x000000010707c824 */ /* 0x000fe200078e0a02 */
[----:B------:R-:W-:Y:S01]  /*1ac0*/  IABS R55, R12 ;  /* 0x0000000c00377213 */ /* 0x000fe20000000000 */
[----:B------:R-:W-:Y:S01]  /*1ad0*/  IMAD.HI.U32 R0, R6, R47, RZ ;  /* 0x0000002f06007227 */ /* 0x000fe200078e00ff */
[----:B------:R-:W-:-:S02]  /*1ae0*/  LOP3.LUT R16, R3, 0x19, RZ, 0xfc, !PT ;  /* 0x0000001903107812 */ /* 0x000fc400078efcff */
[----:B------:R-:W-:Y:S01]  /*1af0*/  ISETP.GT.U32.AND P4, PT, R2, R7, PT ;  /* 0x000000070200720c */ /* 0x000fe20003f84070 */
[----:B------:R-:W-:Y:S01]  /*1b00*/  IMAD.MOV.U32 R49, RZ, RZ, R35 ;  /* 0x000000ffff317224 */ /* 0x000fe200078e0023 */
[----:B------:R-:W-:Y:S01]  /*1b10*/  IABS R67, R16 ;  /* 0x0000001000437213 */ /* 0x000fe20000000000 */
[----:B------:R-:W-:Y:S02]  /*1b20*/  IMAD.MOV R35, RZ, RZ, -R0 ;  /* 0x000000ffff237224 */ /* 0x000fe400078e0a00 */
[----:B------:R-:W-:-:S04]  /*1b30*/  IMAD.HI.U32 R0, R6, R55, RZ ;  /* 0x0000003706007227 */ /* 0x000fc800078e00ff */
[----:B------:R-:W-:Y:S01]  /*1b40*/  @!P1 IMAD.IADD R39, R39, 0x1, -R2 ;  /* 0x0000000127279824 */ /* 0x000fe200078e0a02 */
[----:B------:R-:W-:Y:S01]  /*1b50*/  ISETP.GT.U32.AND P1, PT, R2, R27, PT ;  /* 0x0000001b0200720c */ /* 0x000fe20003f24070 */
[----:B------:R-:W-:Y:S02]  /*1b60*/  IMAD.MOV R0, RZ, RZ, -R0 ;  /* 0x000000ffff007224 */ /* 0x000fe400078e0a00 */
[----:B------:R-:W-:Y:S01]  /*1b70*/  @!P2 IMAD.MOV R25, RZ, RZ, -R25 ;  /* 0x000000ffff19a224 */ /* 0x000fe200078e0a19 */
[----:B------:R-:W-:Y:S01]  /*1b80*/  ISETP.GE.AND P2, PT, R18, RZ, PT ;  /* 0x000000ff1200720c */ /* 0x000fe20003f46270 */
[----:B------:R-:W-:Y:S01]  /*1b90*/  IMAD.MOV.U32 R51, RZ, RZ, R39 ;  /* 0x000000ffff337224 */ /* 0x000fe200078e0027 */
[----:B------:R-:W-:Y:S01]  /*1ba0*/  LOP3.LUT R18, R3, 0x1a, RZ, 0xfc, !PT ;  /* 0x0000001a03127812 */ /* 0x000fe200078efcff */
[C---:B------:R-:W-:Y:S02]  /*1bb0*/  IMAD R39, R2.reuse, R0, R55 ;  /* 0x0000000002277224 */ /* 0x040fe400078e0237 */
[--C-:B------:R-:W-:Y:S01]  /*1bc0*/  @!P4 IMAD.IADD R7, R7, 0x1, -R2.reuse ;  /* 0x000000010707c824 */ /* 0x100fe200078e0a02 */
[----:B------:R-:W-:Y:S01]  /*1bd0*/  IABS R69, R18 ;  /* 0x0000001200457213 */ /* 0x000fe20000000000 */
[----:B------:R-:W-:Y:S01]  /*1be0*/  @!P0 IMAD.MOV R31, RZ, RZ, -R31 ;  /* 0x000000ffff1f8224 */ /* 0x000fe200078e0a1f */
[C---:B------:R-:W-:Y:S01]  /*1bf0*/  ISETP.GT.U32.AND P4, PT, R2.reuse, R39, PT ;  /* 0x000000270200720c */ /* 0x040fe20003f84070 */
[C---:B------:R-:W-:Y:S01]  /*1c00*/  IMAD R35, R2.reuse, R35, R47 ;  /* 0x0000002302237224 */ /* 0x040fe200078e022f */
[----:B------:R-:W-:Y:S01]  /*1c10*/  ISETP.GT.U32.AND P0, PT, R2, R5, PT ;  /* 0x000000050200720c */ /* 0x000fe20003f04070 */
[----:B------:R-:W-:-:S02]  /*1c20*/  @!P1 IMAD.IADD R27, R27, 0x1, -R2 ;  /* 0x000000011b1b9824 */ /* 0x000fc400078e0a02 */
[----:B------:R-:W-:Y:S01]  /*1c30*/  @!P2 IMAD.MOV R49, RZ, RZ, -R49 ;  /* 0x000000ffff31a224 */ /* 0x000fe200078e0a31 */
[----:B------:R-:W-:Y:S01]  /*1c40*/  ISETP.GE.AND P2, PT, R4, RZ, PT ;  /* 0x000000ff0400720c */ /* 0x000fe20003f46270 */
[----:B------:R-:W-:Y:S01]  /*1c50*/  @!P6 IMAD.MOV R51, RZ, RZ, -R51 ;  /* 0x000000ffff33e224 */ /* 0x000fe200078e0a33 */
[----:B------:R-:W-:Y:S02]  /*1c60*/  LOP3.LUT R4, R3, 0x17, RZ, 0xfc, !PT ;  /* 0x0000001703047812 */ /* 0x000fe400078efcff */
[C---:B------:R-:W-:Y:S02]  /*1c70*/  ISETP.GT.U32.AND P1, PT, R2.reuse, R27, PT ;  /* 0x0000001b0200720c */ /* 0x040fe40003f24070 */
[----:B------:R-:W-:Y:S01]  /*1c80*/  IABS R47, R4 ;  /* 0x00000004002f7213 */ /* 0x000fe20000000000 */
[--C-:B------:R-:W-:Y:S01]  /*1c90*/  @!P4 IMAD.IADD R39, R39, 0x1, -R2.reuse ;  /* 0x000000012727c824 */ /* 0x100fe200078e0a02 */
[----:B------:R-:W-:Y:S01]  /*1ca0*/  ISETP.GT.U32.AND P6, PT, R2, R35, PT ;  /* 0x000000230200720c */ /* 0x000fe20003fc4070 */
[----:B------:R-:W-:Y:S01]  /*1cb0*/  @!P0 IMAD.IADD R5, R5, 0x1, -R2 ;  /* 0x0000000105058824 */ /* 0x000fe200078e0a02 */
[----:B------:R-:W-:Y:S01]  /*1cc0*/  ISETP.GE.AND P0, PT, R10, RZ, PT ;  /* 0x000000ff0a00720c */ /* 0x000fe20003f06270 */
[----:B------:R-:W-:Y:S01]  /*1cd0*/  IMAD.HI.U32 R0, R6, R47, RZ ;  /* 0x0000002f06007227 */ /* 0x000fe200078e00ff */
[----:B------:R-:W-:-:S02]  /*1ce0*/  ISETP.GT.U32.AND P4, PT, R2, R39, PT ;  /* 0x000000270200720c */ /* 0x000fc40003f84070 */
[----:B------:R-:W-:Y:S01]  /*1cf0*/  LOP3.LUT R10, R3, 0x18, RZ, 0xfc, !PT ;  /* 0x00000018030a7812 */ /* 0x000fe200078efcff */
[----:B------:R-:W-:Y:S02]  /*1d00*/  IMAD.MOV R0, RZ, RZ, -R0 ;  /* 0x000000ffff007224 */ /* 0x000fe400078e0a00 */
[----:B------:R-:W-:Y:S01]  /*1d10*/  @!P1 IMAD.IADD R27, R27, 0x1, -R2 ;  /* 0x000000011b1b9824 */ /* 0x000fe200078e0a02 */
[----:B------:R-:W-:Y:S01]  /*1d20*/  IABS R65, R10 ;  /* 0x0000000a00417213 */ /* 0x000fe20000000000 */
[----:B------:R-:W-:Y:S01]  /*1d30*/  IMAD R47, R2, R0, R47 ;  /* 0x00000000022f7224 */ /* 0x000fe200078e022f */
[----:B------:R-:W-:Y:S01]  /*1d40*/  ISETP.GE.AND P1, PT, R4, RZ, PT ;  /* 0x000000ff0400720c */ /* 0x000fe20003f26270 */
[----:B------:R-:W-:Y:S02]  /*1d50*/  IMAD.MOV.U32 R53, RZ, RZ, R5 ;  /* 0x000000ffff357224 */ /* 0x000fe400078e0005 */
[----:B------:R-:W-:-:S04]  /*1d60*/  IMAD.HI.U32 R4, R6, R65, RZ ;  /* 0x0000004106047227 */ /* 0x000fc800078e00ff */
[----:B------:R-:W-:Y:S01]  /*1d70*/  @!P4 IMAD.IADD R39, R39, 0x1, -R2 ;  /* 0x000000012727c824 */ /* 0x000fe200078e0a02 */
[C---:B------:R-:W-:Y:S01]  /*1d80*/  ISETP.GT.U32.AND P4, PT, R2.reuse, R47, PT ;  /* 0x0000002f0200720c */ /* 0x040fe20003f84070 */
[----:B------:R-:W-:Y:S02]  /*1d90*/  IMAD.MOV R4, RZ, RZ, -R4 ;  /* 0x000000ffff047224 */ /* 0x000fe400078e0a04 */
[----:B------:R-:W-:Y:S02]  /*1da0*/  @!P6 IMAD.IADD R35, R35, 0x1, -R2 ;  /* 0x000000012323e824 */ /* 0x000fe400078e0a02 */
[----:B------:R-:W-:Y:S02]  /*1db0*/  IMAD R65, R2, R4, R65 ;  /* 0x0000000402417224 */ /* 0x000fe400078e0241 */
[----:B------:R-:W-:Y:S01]  /*1dc0*/  IMAD.HI.U32 R5, R6, R67, RZ ;  /* 0x0000004306057227 */ /* 0x000fe200078e00ff */
[----:B------:R-:W-:-:S03]  /*1dd0*/  ISETP.GT.U32.AND P6, PT, R2, R35, PT ;  /* 0x000000230200720c */ /* 0x000fc60003fc4070 */
[----:B------:R-:W-:Y:S01]  /*1de0*/  @!P5 IMAD.MOV R53, RZ, RZ, -R53 ;  /* 0x000000ffff35d224 */ /* 0x000fe200078e0a35 */
[----:B------:R-:W-:Y:S01]  /*1df0*/  ISETP.GE.AND P5, PT, R12, RZ, PT ;  /* 0x000000ff0c00720c */ /* 0x000fe20003fa6270 */
[----:B------:R-:W-:Y:S01]  /*1e00*/  @!P4 IMAD.IADD R47, R47, 0x1, -R2 ;  /* 0x000000012f2fc824 */ /* 0x000fe200078e0a02 */
[----:B------:R-:W-:Y:S01]  /*1e10*/  ISETP.GT.U32.AND P4, PT, R2, R65, PT ;  /* 0x000000410200720c */ /* 0x000fe20003f84070 */
[----:B------:R-:W-:Y:S01]  /*1e20*/  IMAD.MOV R5, RZ, RZ, -R5 ;  /* 0x000000ffff057224 */ /* 0x000fe200078e0a05 */
[----:B------:R-:W-:Y:S01]  /*1e30*/  LOP3.LUT R12, R3, 0x1e, RZ, 0xfc, !PT ;  /* 0x0000001e030c7812 */ /* 0x000fe200078efcff */
[----:B------:R-:W-:-:S03]  /*1e40*/  IMAD.HI.U32 R3, R6, R73, RZ ;  /* 0x0000004906037227 */ /* 0x000fc600078e00ff */
[----:B------:R-:W-:Y:S01]  /*1e50*/  IABS R75, R12 ;  /* 0x0000000c004b7213 */ /* 0x000fe20000000000 */
[----:B------:R-:W-:-:S04]  /*1e60*/  IMAD.HI.U32 R0, R6, R69, RZ ;  /* 0x0000004506007227 */ /* 0x000fc800078e00ff */
[----:B------:R-:W-:Y:S02]  /*1e70*/  IMAD.MOV R3, RZ, RZ, -R3 ;  /* 0x000000ffff037224 */ /* 0x000fe400078e0a03 */
[C---:B------:R-:W-:Y:S02]  /*1e80*/  IMAD R67, R2.reuse, R5, R67 ;  /* 0x0000000502437224 */ /* 0x040fe400078e0243 */
[----:B------:R-:W-:Y:S01]  /*1e90*/  IMAD.MOV R0, RZ, RZ, -R0 ;  /* 0x000000ffff007224 */ /* 0x000fe200078e0a00 */
[----:B------:R-:W0:Y:S01]  /*1ea0*/  LDC.64 R4, c[0x0][0x3a8] ;  /* 0x0000ea00ff047b82 */ /* 0x000e220000000a00 */
[C---:B------:R-:W-:Y:S02]  /*1eb0*/  IMAD R73, R2.reuse, R3, R73 ;  /* 0x0000000302497224 */ /* 0x040fe400078e0249 */
[----:B------:R-:W-:Y:S02]  /*1ec0*/  IMAD R69, R2, R0, R69 ;  /* 0x0000000002457224 */ /* 0x000fe400078e0245 */
[----:B------:R-:W-:-:S02]  /*1ed0*/  IMAD.MOV.U32 R3, RZ, RZ, R7 ;  /* 0x000000ffff037224 */ /* 0x000fc400078e0007 */
[----:B------:R-:W-:Y:S01]  /*1ee0*/  @!P4 IMAD.IADD R65, R65, 0x1, -R2 ;  /* 0x000000014141c824 */ /* 0x000fe200078e0a02 */
[----:B------:R-:W-:Y:S01]  /*1ef0*/  ISETP.GT.U32.AND P4, PT, R2, R67, PT ;  /* 0x000000430200720c */ /* 0x000fe20003f84070 */
[----:B------:R-:W-:Y:S02]  /*1f00*/  IMAD.MOV.U32 R55, RZ, RZ, R27 ;  /* 0x000000ffff377224 */ /* 0x000fe400078e001b */
[----:B------:R-:W-:-:S04]  /*1f10*/  IMAD.HI.U32 R0, R6, R71, RZ ;  /* 0x0000004706007227 */ /* 0x000fc800078e00ff */
[----:B------:R-:W-:Y:S01]  /*1f20*/  @!P6 IMAD.IADD R35, R35, 0x1, -R2 ;  /* 0x000000012323e824 */ /* 0x000fe200078e0a02 */
[----:B------:R-:W-:Y:S01]  /*1f30*/  ISETP.GE.AND P6, PT, R10, RZ, PT ;  /* 0x000000ff0a00720c */ /* 0x000fe20003fc6270 */
[----:B------:R-:W-:Y:S01]  /*1f40*/  @!P3 IMAD.MOV R3, RZ, RZ, -R3 ;  /* 0x000000ffff03b224 */ /* 0x000fe200078e0a03 */
[C---:B------:R-:W-:Y:S01]  /*1f50*/  ISETP.GT.U32.AND P3, PT, R2.reuse, R47, PT ;  /* 0x0000002f0200720c */ /* 0x040fe20003f64070 */
[----:B------:R-:W-:Y:S01]  /*1f60*/  @!P2 IMAD.MOV R55, RZ, RZ, -R55 ;  /* 0x000000ffff37a224 */ /* 0x000fe200078e0a37 */
[----:B------:R-:W-:Y:S01]  /*1f70*/  ISETP.GT.U32.AND P2, PT, R2, R65, PT ;  /* 0x000000410200720c */ /* 0x000fe20003f44070 */
[----:B------:R-:W-:Y:S02]  /*1f80*/  IMAD.MOV R10, RZ, RZ, -R0 ;  /* 0x000000ffff0a7224 */ /* 0x000fe400078e0a00 */
[----:B------:R-:W-:-:S04]  /*1f90*/  IMAD.HI.U32 R0, R6, R61, RZ ;  /* 0x0000003d06007227 */ /* 0x000fc800078e00ff */
[----:B------:R-:W-:Y:S02]  /*1fa0*/  IMAD R71, R2, R10, R71 ;  /* 0x0000000a02477224 */ /* 0x000fe400078e0247 */
[----:B------:R-:W-:-:S04]  /*1fb0*/  IMAD.HI.U32 R6, R6, R75, RZ ;  /* 0x0000004b06067227 */ /* 0x000fc800078e00ff */
[----:B------:R-:W-:Y:S01]  /*1fc0*/  IMAD.MOV R10, RZ, RZ, -R0 ;  /* 0x000000ffff0a7224 */ /* 0x000fe200078e0a00 */
[----:B------:R-:W-:Y:S01]  /*1fd0*/  SGXT.U32 R0, R14, 0x1 ;  /* 0x000000010e00781a */ /* 0x000fe20000000000 */
[----:B------:R-:W-:Y:S02]  /*1fe0*/  IMAD.MOV.U32 R57, RZ, RZ, R35 ;  /* 0x000000ffff397224 */ /* 0x000fe400078e0023 */
[----:B------:R-:W-:Y:S01]  /*1ff0*/  IMAD.MOV R6, RZ, RZ, -R6 ;  /* 0x000000ffff067224 */ /* 0x000fe200078e0a06 */
[----:B------:R-:W-:Y:S01]  /*2000*/  LOP3.LUT R30, R0, 0x8, RZ, 0xfc, !PT ;  /* 0x00000008001e7812 */ /* 0x000fe200078efcff */
[----:B------:R-:W-:Y:S02]  /*2010*/  IMAD.MOV.U32 R59, RZ, RZ, R39 ;  /* 0x000000ffff3b7224 */ /* 0x000fe400078e0027 */
[C---:B------:R-:W-:Y:S02]  /*2020*/  IMAD R35, R2.reuse, R10, R61 ;  /* 0x0000000a02237224 */ /* 0x040fe400078e023d */
[----:B------:R-:W-:Y:S01]  /*2030*/  @!P0 IMAD.MOV R57, RZ, RZ, -R57 ;  /* 0x000000ffff398224 */ /* 0x000fe200078e0a39 */
[C---:B------:R-:W-:Y:S01]  /*2040*/  ISETP.GT.U32.AND P0, PT, R2.reuse, R69, PT ;  /* 0x000000450200720c */ /* 0x040fe20003f04070 */
[----:B------:R-:W-:Y:S01]  /*2050*/  @!P5 IMAD.MOV R59, RZ, RZ, -R59 ;  /* 0x000000ffff3bd224 */ /* 0x000fe200078e0a3b */
[C---:B------:R-:W-:Y:S01]  /*2060*/  ISETP.GT.U32.AND P5, PT, R2.reuse, R71, PT ;  /* 0x000000470200720c */ /* 0x040fe20003fa4070 */
[--C-:B------:R-:W-:Y:S01]  /*2070*/  @!P3 IMAD.IADD R47, R47, 0x1, -R2.reuse ;  /* 0x000000012f2fb824 */ /* 0x100fe200078e0a02 */
[C---:B------:R-:W-:Y:S01]  /*2080*/  ISETP.GT.U32.AND P3, PT, R2.reuse, R73, PT ;  /* 0x000000490200720c */ /* 0x040fe20003f64070 */
[----:B------:R-:W-:Y:S01]  /*2090*/  @!P2 IMAD.IADD R65, R65, 0x1, -R2 ;  /* 0x000000014141a824 */ /* 0x000fe200078e0a02 */
[C---:B------:R-:W-:Y:S01]  /*20a0*/  ISETP.GT.U32.AND P2, PT, R2.reuse, R35, PT ;  /* 0x000000230200720c */ /* 0x040fe20003f44070 */
[----:B------:R-:W-:-:S02]  /*20b0*/  IMAD R39, R2, R6, R75 ;  /* 0x0000000602277224 */ /* 0x000fc400078e024b */
[----:B------:R-:W1:Y:S01]  /*20c0*/  LDC.64 R6, c[0x0][0x3a0] ;  /* 0x0000e800ff067b82 */ /* 0x000e620000000a00 */
[----:B0-----:R-:W-:Y:S02]  /*20d0*/  IMAD R114, R0, R4, RZ ;  /* 0x0000000400727224 */ /* 0x001fe400078e02ff */
[----:B------:R-:W-:Y:S01]  /*20e0*/  @!P4 IMAD.IADD R67, R67, 0x1, -R2 ;  /* 0x000000014343c824 */ /* 0x000fe200078e0a02 */
[----:B------:R-:W-:Y:S01]  /*20f0*/  ISETP.GT.U32.AND P4, PT, R2, R39, PT ;  /* 0x000000270200720c */ /* 0x000fe20003f84070 */
[----:B------:R-:W-:Y:S02]  /*2100*/  IMAD R112, R4, 0x2, R114 ;  /* 0x0000000204707824 */ /* 0x000fe400078e0272 */
[----:B------:R-:W-:Y:S01]  /*2110*/  @!P0 IMAD.IADD R69, R69, 0x1, -R2 ;  /* 0x0000000145458824 */ /* 0x000fe200078e0a02 */
[----:B------:R-:W-:Y:S01]  /*2120*/  ISETP.GE.AND P0, PT, R16, RZ, PT ;  /* 0x000000ff1000720c */ /* 0x000fe20003f06270 */
[----:B------:R-:W-:Y:S02]  /*2130*/  IMAD R110, R4, 0x2, R112 ;  /* 0x00000002046e7824 */ /* 0x000fe400078e0270 */
[----:B------:R-:W-:-:S02]  /*2140*/  IMAD.MOV.U32 R61, RZ, RZ, R47 ;  /* 0x000000ffff3d7224 */ /* 0x000fc400078e002f */
[--C-:B------:R-:W-:Y:S01]  /*2150*/  @!P5 IMAD.IADD R71, R71, 0x1, -R2.reuse ;  /* 0x000000014747d824 */ /* 0x100fe200078e0a02 */
[C---:B------:R-:W-:Y:S01]  /*2160*/  ISETP.GT.U32.AND P5, PT, R2.reuse, R69, PT ;  /* 0x000000450200720c */ /* 0x040fe20003fa4070 */
[--C-:B------:R-:W-:Y:S02]  /*2170*/  @!P3 IMAD.IADD R73, R73, 0x1, -R2.reuse ;  /* 0x000000014949b824 */ /* 0x100fe400078e0a02 */
[----:B------:R-:W-:Y:S01]  /*2180*/  @!P2 IMAD.IADD R35, R35, 0x1, -R2 ;  /* 0x000000012323a824 */ /* 0x000fe200078e0a02 */
[----:B------:R-:W-:Y:S01]  /*2190*/  ISETP.GT.U32.AND P3, PT, R2, R71, PT ;  /* 0x000000470200720c */ /* 0x000fe20003f64070 */
[----:B------:R-:W-:Y:S01]  /*21a0*/  IMAD R106, R4, 0x2, R110 ;  /* 0x00000002046a7824 */ /* 0x000fe200078e026e */
[C---:B------:R-:W-:Y:S01]  /*21b0*/  ISETP.GT.U32.AND P2, PT, R2.reuse, R73, PT ;  /* 0x000000490200720c */ /* 0x040fe20003f44070 */
[----:B------:R-:W-:Y:S01]  /*21c0*/  @!P1 IMAD.MOV R61, RZ, RZ, -R61 ;  /* 0x000000ffff3d9224 */ /* 0x000fe200078e0a3d */
[C---:B------:R-:W-:Y:S01]  /*21d0*/  ISETP.GT.U32.AND P1, PT, R2.reuse, R67, PT ;  /* 0x000000430200720c */ /* 0x040fe20003f24070 */
[----:B------:R-:W-:Y:S01]  /*21e0*/  @!P6 IMAD.MOV R65, RZ, RZ, -R65 ;  /* 0x000000ffff41e224 */ /* 0x000fe200078e0a41 */
[----:B------:R-:W-:Y:S01]  /*21f0*/  ISETP.GT.U32.AND P6, PT, R2, R35, PT ;  /* 0x000000230200720c */ /* 0x000fe20003fc4070 */
[----:B------:R-:W-:-:S02]  /*2200*/  IMAD R196, R4, 0x2, R106 ;  /* 0x0000000204c47824 */ /* 0x000fc400078e026a */
[----:B------:R-:W-:Y:S02]  /*2210*/  @!P4 IMAD.IADD R39, R39, 0x1, -R2 ;  /* 0x000000012727c824 */ /* 0x000fe400078e0a02 */
[----:B------:R-:W-:Y:S02]  /*2220*/  IMAD R27, R4, 0x2, R196 ;  /* 0x00000002041b7824 */ /* 0x000fe400078e02c4 */
[----:B-1----:R-:W-:Y:S01]  /*2230*/  VIADD R232, R6, 0x7f ;  /* 0x0000007f06e87836 */ /* 0x002fe20000000000 */
[----:B------:R-:W-:Y:S01]  /*2240*/  ISETP.GT.U32.AND P4, PT, R2, R39, PT ;  /* 0x000000270200720c */ /* 0x000fe20003f84070 */
[C---:B------:R-:W-:Y:S02]  /*2250*/  IMAD R10, R4.reuse, 0x2, R27 ;  /* 0x00000002040a7824 */ /* 0x040fe400078e021b */
[----:B------:R-:W-:Y:S01]  /*2260*/  @!P1 IMAD.IADD R67, R67, 0x1, -R2 ;  /* 0x0000000143439824 */ /* 0x000fe200078e0a02 */
[----:B------:R0:W-:Y:S01]  /*2270*/  STL [R1], R232 ;  /* 0x000000e801007387 */ /* 0x0001e20000100800 */
[----:B------:R-:W-:Y:S01]  /*2280*/  IMAD R26, R4, 0x4, R10 ;  /* 0x00000004041a7824 */ /* 0x000fe200078e020a */
[----:B------:R-:W-:Y:S01]  /*2290*/  ISETP.GE.AND P1, PT, R18, RZ, PT ;  /* 0x000000ff1200720c */ /* 0x000fe20003f26270 */
[--C-:B------:R-:W-:Y:S01]  /*22a0*/  @!P5 IMAD.IADD R69, R69, 0x1, -R2.reuse ;  /* 0x000000014545d824 */ /* 0x100fe200078e0a02 */
[----:B------:R-:W-:Y:S01]  /*22b0*/  ISETP.GE.AND P5, PT, R20, RZ, PT ;  /* 0x000000ff1400720c */ /* 0x000fe20003fa6270 */
[--C-:B------:R-:W-:Y:S01]  /*22c0*/  @!P3 IMAD.IADD R71, R71, 0x1, -R2.reuse ;  /* 0x000000014747b824 */ /* 0x100fe200078e0a02 */
[----:B------:R-:W-:Y:S01]  /*22d0*/  ISETP.GE.AND P3, PT, R22, RZ, PT ;  /* 0x000000ff1600720c */ /* 0x000fe20003f66270 */
[--C-:B------:R-:W-:Y:S01]  /*22e0*/  @!P2 IMAD.IADD R73, R73, 0x1, -R2.reuse ;  /* 0x000000014949a824 */ /* 0x100fe200078e0a02 */
[----:B------:R-:W-:Y:S01]  /*22f0*/  ISETP.GE.AND P2, PT, R24, RZ, PT ;  /* 0x000000ff1800720c */ /* 0x000fe20003f46270 */
[----:B------:R-:W-:Y:S01]  /*2300*/  @!P6 IMAD.IADD R35, R35, 0x1, -R2 ;  /* 0x000000012323e824 */ /* 0x000fe200078e0a02 */
[----:B------:R-:W-:Y:S01]  /*2310*/  ISETP.GE.AND P6, PT, R12, RZ, PT ;  /* 0x000000ff0c00720c */ /* 0x000fe20003fc6270 */
[----:B------:R-:W-:-:S02]  /*2320*/  IMAD R136, R4, 0x2, R26 ;  /* 0x0000000204887824 */ /* 0x000fc400078e021a */
[----:B------:R-:W-:Y:S01]  /*2330*/  @!P4 IMAD.IADD R39, R39, 0x1, -R2 ;  /* 0x000000012727c824 */ /* 0x000fe200078e0a02 */
[----:B------:R-:W-:Y:S01]  /*2340*/  ISETP.NE.AND P4, PT, R41, RZ, PT ;  /* 0x000000ff2900720c */ /* 0x000fe20003f85270 */
[----:B------:R-:W-:Y:S01]  /*2350*/  IMAD R138, R4, 0x2, R136 ;  /* 0x00000002048a7824 */ /* 0x000fe200078e0288 */
[----:B------:R-:W-:Y:S01]  /*2360*/  LOP3.LUT R2, RZ, R41, RZ, 0x33, !PT ;  /* 0x00000029ff027212 */ /* 0x000fe200078e33ff */
[----:B------:R-:W-:Y:S02]  /*2370*/  IMAD.MOV.U32 R75, RZ, RZ, R35 ;  /* 0x000000ffff4b7224 */ /* 0x000fe400078e0023 */
[----:B------:R-:W-:Y:S01]  /*2380*/  IMAD.MOV.U32 R77, RZ, RZ, R39 ;  /* 0x000000ffff4d7224 */ /* 0x000fe200078e0027 */
[----:B------:R-:W-:Y:S01]  /*2390*/  SEL R48, R2, R49, !P4 ;  /* 0x0000003102307207 */ /* 0x000fe20006000000 */
[----:B------:R-:W-:Y:S01]  /*23a0*/  IMAD R98, R4, 0x2, R138 ;  /* 0x0000000204627824 */ /* 0x000fe200078e028a */
[----:B------:R-:W-:Y:S01]  /*23b0*/  SEL R50, R2, R53, !P4 ;  /* 0x0000003502327207 */ /* 0x000fe20006000000 */
[----:B------:R-:W-:Y:S01]  /*23c0*/  @!P0 IMAD.MOV R67, RZ, RZ, -R67 ;  /* 0x000000ffff438224 */ /* 0x000fe200078e0a43 */
[----:B------:R-:W-:Y:S01]  /*23d0*/  ISETP.GT.AND P0, PT, R232, 0x7f, PT ;  /* 0x0000007fe800780c */ /* 0x000fe20003f04270 */
[----:B------:R-:W-:Y:S01]  /*23e0*/  @!P1 IMAD.MOV R69, RZ, RZ, -R69 ;  /* 0x000000ffff459224 */ /* 0x000fe200078e0a45 */
[C---:B------:R-:W-:Y:S01]  /*23f0*/  SEL R52, R2.reuse, R55, !P4 ;  /* 0x0000003702347207 */ /* 0x040fe20006000000 */
[----:B------:R-:W-:Y:S01]  /*2400*/  @!P5 IMAD.MOV R71, RZ, RZ, -R71 ;  /* 0x000000ffff47d224 */ /* 0x000fe200078e0a47 */
[C---:B------:R-:W-:Y:S01]  /*2410*/  SEL R49, R2.reuse, R51, !P4 ;  /* 0x0000003302317207 */ /* 0x040fe20006000000 */
[----:B------:R-:W-:Y:S01]  /*2420*/  @!P3 IMAD.MOV R73, RZ, RZ, -R73 ;  /* 0x000000ffff49b224 */ /* 0x000fe200078e0a49 */
[C---:B------:R-:W-:Y:S01]  /*2430*/  SEL R53, R2.reuse, R57, !P4 ;  /* 0x0000003902357207 */ /* 0x040fe20006000000 */
[----:B------:R-:W-:Y:S01]  /*2440*/  @!P2 IMAD.MOV R75, RZ, RZ, -R75 ;  /* 0x000000ffff4ba224 */ /* 0x000fe200078e0a4b */
[C---:B------:R-:W-:Y:S01]  /*2450*/  SEL R54, R2.reuse, R59, !P4 ;  /* 0x0000003b02367207 */ /* 0x040fe20006000000 */
[----:B------:R-:W-:Y:S01]  /*2460*/  @!P6 IMAD.MOV R77, RZ, RZ, -R77 ;  /* 0x000000ffff4de224 */ /* 0x000fe200078e0a4d */
[----:B------:R-:W-:Y:S01]  /*2470*/  SEL R55, R2, R61, !P4 ;  /* 0x0000003d02377207 */ /* 0x000fe20006000000 */
[----:B------:R-:W-:Y:S01]  /*2480*/  IMAD R14, R4, 0x2, R98 ;  /* 0x00000002040e7824 */ /* 0x000fe200078e0262 */
[----:B------:R-:W-:Y:S01]  /*2490*/  SEL R63, R2, R63, !P4 ;  /* 0x0000003f023f7207 */ /* 0x000fe20006000000 */
[----:B------:R-:W-:Y:S01]  /*24a0*/  IMAD R151, R8, R7, RZ ;  /* 0x0000000708977224 */ /* 0x000fe200078e02ff */
[----:B------:R-:W-:Y:S01]  /*24b0*/  SEL R33, R2, R33, !P4 ;  /* 0x0000002102217207 */ /* 0x000fe20006000000 */
[----:B------:R-:W-:Y:S01]  /*24c0*/  IMAD R16, R4, 0x2, R14 ;  /* 0x0000000204107824 */ /* 0x000fe200078e020e */
[----:B------:R-:W-:-:S02]  /*24d0*/  SEL R34, R2, R9, !P4 ;  /* 0x0000000902227207 */ /* 0x000fc40006000000 */
[C---:B------:R-:W-:Y:S02]  /*24e0*/  SEL R35, R2.reuse, R11, !P4 ;  /* 0x0000000b02237207 */ /* 0x040fe40006000000 */
[C---:B------:R-:W-:Y:S02]  /*24f0*/  SEL R36, R2.reuse, R13, !P4 ;  /* 0x0000000d02247207 */ /* 0x040fe40006000000 */
[C---:B------:R-:W-:Y:S02]  /*2500*/  SEL R37, R2.reuse, R37, !P4 ;  /* 0x0000002502257207 */ /* 0x040fe40006000000 */
[C---:B------:R-:W-:Y:S02]  /*2510*/  SEL R38, R2.reuse, R15, !P4 ;  /* 0x0000000f02267207 */ /* 0x040fe40006000000 */
[C---:B------:R-:W-:Y:S02]  /*2520*/  SEL R39, R2.reuse, R17, !P4 ;  /* 0x0000001102277207 */ /* 0x040fe40006000000 */
        /* <DEDUP_REMOVED lines=16> */
[----:B------:R-:W-:Y:S02]  /*2630*/  SEL R62, R2, R62, !P4 ;  /* 0x0000003e023e7207 */ /* 0x000fe40006000000 */
[----:B------:R-:W-:Y:S02]  /*2640*/  ISETP.NE.U32.AND P1, PT, R224, RZ, PT ;  /* 0x000000ffe000720c */ /* 0x000fe40003f25070 */
[----:B------:R-:W-:-:S02]  /*2650*/  ISETP.LT.AND P3, PT, R30, R6, P0 ;  /* 0x000000061e00720c */ /* 0x000fc40000761270 */
[----:B------:R-:W-:Y:S01]  /*2660*/  LOP3.LUT R8, R0, 0x10, RZ, 0xfc, !PT ;  /* 0x0000001000087812 */ /* 0x000fe200078efcff */
[----:B0-----:R-:W-:Y:S10]  /*2670*/  BRA.U UP0, `(.L_x_5) ;  /* 0x0000000100187547 */ /* 0x001ff4000b800000 */
[----:B------:R-:W-:Y:S01]  /*2680*/  ELECT P2, URZ, PT ;  /* 0x0000000000ff782f */ /* 0x000fe20003840000 */
[----:B------:R-:W-:Y:S01]  /*2690*/  IMAD.MOV.U32 R2, RZ, RZ, 0x1 ;  /* 0x00000001ff027424 */ /* 0x000fe200078e00ff */
[----:B------:R-:W-:Y:S11]  /*26a0*/  UVIRTCOUNT.DEALLOC.SMPOOL 0x80 ;  /* 0x000000800000784c */ /* 0x000ff60000000000 */
[----:B------:R-:W-:-:S04]  /*26b0*/  @P2 MOV R3, 0x40 ;  /* 0x0000004000032802 */ /* 0x000fc80000000f00 */
[----:B------:R-:W-:-:S05]  /*26c0*/  @P2 LEA R3, R28, R3, 0x18 ;  /* 0x000000031c032211 */ /* 0x000fca00078ec0ff */
[----:B------:R0:W-:Y:S02]  /*26d0*/  @P2 STS.U8 [R3], R2 ;  /* 0x0000000203002388 */ /* 0x0001e40000000000 */
.L_x_5:
[----:B------:R-:W-:Y:S01]  /*26e0*/  STTM.16dp32bit_t0_t15.x16 tmem[UR10], RZ ;  /* 0x000000ff000079ed */ /* 0x000fe20008a0000a */
[----:B------:R-:W-:Y:S01]  /*26f0*/  STTM.16dp32bit_t16_t31.x16 tmem[UR10+0x10], RZ ;  /* 0x000010ff000079ed */ /* 0x000fe20008a2000a */
[----:B------:R-:W1:Y:S02]  /*2700*/  FENCE.VIEW.ASYNC.T ;  /* 0x00000000000073c6 */ /* 0x000e640000000200 */
[----:B-1----:R-:W-:Y:S01]  /*2710*/  VOTEU.ALL UP1, P1 ;  /* 0x0000000000ff7886 */ /* 0x002fe20000820000 */
[----:B------:R-:W-:Y:S01]  /*2720*/  IMAD R18, R4, 0x2, R16 ;  /* 0x0000000204127824 */ /* 0x000fe200078e0210 */
[----:B------:R-:W-:Y:S01]  /*2730*/  VOTEU.ALL UP2, P1 ;  /* 0x0000000000ff7886 */ /* 0x000fe20000840000 */
[----:B------:R-:W-:Y:S01]  /*2740*/  IMAD.SHL.U32 R220, R151, 0x2, RZ ;  /* 0x0000000297dc7824 */ /* 0x000fe200078e00ff */
[----:B------:R-:W-:Y:S01]  /*2750*/  ISETP.LT.AND P2, PT, R8, R6, P0 ;  /* 0x000000060800720c */ /* 0x000fe20000741270 */
[----:B------:R-:W-:Y:S01]  /*2760*/  IMAD R20, R4, 0x4, R18 ;  /* 0x0000000404147824 */ /* 0x000fe200078e0212 */
[----:B------:R-:W-:-:S04]  /*2770*/  @!UP1 UIADD3 UR6, UPT, UPT, -UR4, 0x100000, URZ ;  /* 0x0010000004069890 */ /* 0x000fc8000fffe1ff */
[----:B------:R-:W-:Y:S02]  /*2780*/  @!UP1 USHF.L.U32 UR7, UR6, 0xb, URZ ;  /* 0x0000000b06079899 */ /* 0x000fe400080006ff */
[----:B------:R-:W-:Y:S01]  /*2790*/  @!UP1 USHF.L.U32 UR6, UR6, 0x1, URZ ;  /* 0x0000000106069899 */ /* 0x000fe200080006ff */
[----:B------:R-:W-:Y:S01]  /*27a0*/  BAR.SYNC.DEFER_BLOCKING 0x0 ;  /* 0x0000000000007b1d */ /* 0x000fe20000010000 */
[----:B------:R-:W-:Y:S01]  /*27b0*/  IADD3 R115, P4, PT, R220, UR20, RZ ;  /* 0x00000014dc737c10 */ /* 0x000fe2000ff9e0ff */
[----:B------:R-:W-:-:S03]  /*27c0*/  IMAD R22, R4, 0x2, R20 ;  /* 0x0000000204167824 */ /* 0x000fc600078e0214 */
[----:B------:R-:W-:Y:S01]  /*27d0*/  LEA.HI.X.SX32 R117, R151, UR21, 0x1, P4 ;  /* 0x0000001597757c11 */ /* 0x000fe2000a0f0eff */
[----:B------:R-:W-:Y:S01]  /*27e0*/  IMAD R28, R4, 0x2, R22 ;  /* 0x00000002041c7824 */ /* 0x000fe200078e0216 */
[----:B0-----:R-:W-:Y:S01]  /*27f0*/  LEA R2, P4, R196, R115, 0x1 ;  /* 0x00000073c4027211 */ /* 0x001fe200078808ff */
[----:B------:R-:W0:Y:S01]  /*2800*/  LDCU UR5, c[0x0][0x3b0] ;  /* 0x00007600ff0577ac */ /* 0x000e220008000800 */
[----:B------:R1:W-:Y:S01]  /*2810*/  STL [R1+0xc], R232 ;  /* 0x00000ce801007387 */ /* 0x0003e20000100800 */
[----:B------:R-:W-:Y:S01]  /*2820*/  IMAD R94, R4, 0x2, R28 ;  /* 0x00000002045e7824 */ /* 0x000fe200078e021c */
[----:B------:R-:W-:Y:S02]  /*2830*/  LEA.HI.X.SX32 R3, R196, R117, 0x1, P4 ;  /* 0x00000075c4037211 */ /* 0x000fe400020f0eff */
[----:B------:R-:W-:Y:S01]  /*2840*/  LEA R8, P4, R26, R115, 0x1 ;  /* 0x000000731a087211 */ /* 0x000fe200078808ff */
[----:B------:R-:W2:Y:S02]  /*2850*/  FENCE.VIEW.ASYNC.S ;  /* 0x00000000000073c6 */ /* 0x000ea40000000000 */
[----:B--2---:R-:W2:Y:S02]  /*2860*/  @!UP2 SYNCS.EXCH.64 URZ, [UR12], UR6 ;  /* 0x000000060cffa5b2 */ /* 0x004ea40008000100 */
[----:B--2---:R-:W-:Y:S01]  /*2870*/  BAR.SYNC.DEFER_BLOCKING 0x0 ;  /* 0x0000000000007b1d */ /* 0x004fe20000010000 */
[----:B------:R-:W-:Y:S01]  /*2880*/  IMAD R24, R4, 0x2, R94 ;  /* 0x0000000204187824 */ /* 0x000fe200078e025e */
[----:B------:R-:W-:-:S02]  /*2890*/  PRMT R146, RZ, 0x7610, R146 ;  /* 0x00007610ff927816 */ /* 0x000fc40000000092 */
[----:B------:R-:W-:Y:S01]  /*28a0*/  LEA.HI.X.SX32 R9, R26, R117, 0x1, P4 ;  /* 0x000000751a097211 */ /* 0x000fe200020f0eff */
[----:B------:R-:W-:-:S04]  /*28b0*/  IMAD R30, R4, 0x2, R24 ;  /* 0x00000002041e7824 */ /* 0x000fc800078e0218 */
[----:B------:R-:W-:-:S04]  /*28c0*/  IMAD R64, R4, 0x2, R30 ;  /* 0x0000000204407824 */ /* 0x000fc800078e021e */
[----:B------:R-:W-:Y:S01]  /*28d0*/  IMAD R66, R4, 0x4, R64 ;  /* 0x0000000404427824 */ /* 0x000fe200078e0240 */
[----:B------:R-:W-:Y:S01]  /*28e0*/  LOP3.LUT R12, R0, 0x18, RZ, 0xfc, !PT ;  /* 0x00000018000c7812 */ /* 0x000fe200078efcff */
[----:B------:R2:W3:Y:S03]  /*28f0*/  @P3 LDG.E.U16 R145, desc[UR24][R2.64] ;  /* 0x0000001802913981 */ /* 0x0004e6000c1e1500 */
[----:B------:R-:W-:Y:S02]  /*2900*/  ISETP.LT.AND P3, PT, R12, R6, P0 ;  /* 0x000000060c00720c */ /* 0x000fe40000761270 */
[----:B------:R-:W-:Y:S01]  /*2910*/  LOP3.LUT R252, R0, 0x20, RZ, 0xfc, !PT ;  /* 0x0000002000fc7812 */ /* 0x000fe200078efcff */
[----:B------:R4:W5:Y:S01]  /*2920*/  @P2 LDG.E.U16 R146, desc[UR24][R8.64] ;  /* 0x0000001808922981 */ /* 0x000962000c1e1500 */
[----:B------:R-:W-:Y:S02]  /*2930*/  LEA R12, P5, R20, R115, 0x1 ;  /* 0x00000073140c7211 */ /* 0x000fe400078a08ff */
[----:B------:R-:W-:-:S02]  /*2940*/  PRMT R147, RZ, 0x7610, R147 ;  /* 0x00007610ff937816 */ /* 0x000fc40000000093 */
[----:B------:R-:W-:Y:S02]  /*2950*/  LEA.HI.X.SX32 R13, R20, R117, 0x1, P5 ;  /* 0x00000075140d7211 */ /* 0x000fe400028f0eff */
[----:B--2---:R-:W-:Y:S02]  /*2960*/  LEA R2, P2, R14, R115, 0x1 ;  /* 0x000000730e027211 */ /* 0x004fe400078408ff */
[-C--:B------:R-:W-:Y:S02]  /*2970*/  ISETP.LT.AND P4, PT, R252, R6.reuse, P0 ;  /* 0x00000006fc00720c */ /* 0x080fe40000781270 */
[----:B------:R-:W-:Y:S01]  /*2980*/  LEA.HI.X.SX32 R3, R14, R117, 0x1, P2 ;  /* 0x000000750e037211 */ /* 0x000fe200010f0eff */
[----:B------:R-:W-:Y:S01]  /*2990*/  IMAD R14, R4, 0x2, R66 ;  /* 0x00000002040e7824 */ /* 0x000fe200078e0242 */
[----:B------:R-:W-:Y:S02]  /*29a0*/  LOP3.LUT R15, R0, 0x1a, RZ, 0xfc, !PT ;  /* 0x0000001a000f7812 */ /* 0x000fe400078efcff */
[----:B------:R-:W-:Y:S01]  /*29b0*/  PRMT R148, RZ, 0x7610, R148 ;  /* 0x00007610ff947816 */ /* 0x000fe20000000094 */
[----:B------:R-:W-:Y:S01]  /*29c0*/  IMAD R68, R4, 0x2, R14 ;  /* 0x0000000204447824 */ /* 0x000fe200078e020e */
[----:B------:R2:W3:Y:S01]  /*29d0*/  @P3 LDG.E.U16 R147, desc[UR24][R2.64] ;  /* 0x0000001802933981 */ /* 0x0004e2000c1e1500 */
[----:B------:R-:W-:-:S02]  /*29e0*/  ISETP.LT.AND P2, PT, R15, R6, P0 ;  /* 0x000000060f00720c */ /* 0x000fc40000741270 */
[----:B------:R-:W-:Y:S01]  /*29f0*/  IMAD R96, R4, 0x2, R68 ;  /* 0x0000000204607824 */ /* 0x000fe200078e0244 */
[----:B------:R-:W-:Y:S01]  /*2a00*/  LOP3.LUT R251, R0, 0x22, RZ, 0xfc, !PT ;  /* 0x0000002200fb7812 */ /* 0x000fe200078efcff */
[----:B------:R0:W3:Y:S01]  /*2a10*/  @P4 LDG.E.U16 R148, desc[UR24][R12.64] ;  /* 0x000000180c944981 */ /* 0x0000e2000c1e1500 */
[----:B----4-:R-:W-:Y:S01]  /*2a20*/  LEA R8, P3, R16, R115, 0x1 ;  /* 0x0000007310087211 */ /* 0x010fe200078608ff */
[----:B------:R-:W-:Y:S01]  /*2a30*/  IMAD R20, R4, 0x2, R96 ;  /* 0x0000000204147824 */ /* 0x000fe200078e0260 */
[----:B------:R-:W-:Y:S02]  /*2a40*/  LOP3.LUT R248, R0, 0x28, RZ, 0xfc, !PT ;  /* 0x0000002800f87812 */ /* 0x000fe400078efcff */
[----:B------:R-:W-:Y:S01]  /*2a50*/  LEA.HI.X.SX32 R9, R16, R117, 0x1, P3 ;  /* 0x0000007510097211 */ /* 0x000fe200018f0eff */
[----:B------:R-:W-:Y:S01]  /*2a60*/  IMAD R70, R4, 0x2, R20 ;  /* 0x0000000204467824 */ /* 0x000fe200078e0214 */
[----:B--2---:R-:W-:Y:S02]  /*2a70*/  LEA R2, P5, R22, R115, 0x1 ;  /* 0x0000007316027211 */ /* 0x004fe400078a08ff */
[----:B------:R-:W-:Y:S01]  /*2a80*/  PRMT R122, RZ, 0x7610, R122 ;  /* 0x00007610ff7a7816 */ /* 0x000fe2000000007a */
[----:B------:R-:W-:Y:S01]  /*2a90*/  IMAD R72, R4, 0x2, R70 ;  /* 0x0000000204487824 */ /* 0x000fe200078e0246 */
[----:B------:R-:W-:-:S02]  /*2aa0*/  LEA.HI.X.SX32 R3, R22, R117, 0x1, P5 ;  /* 0x0000007516037211 */ /* 0x000fc400028f0eff */
[-C--:B------:R-:W-:Y:S01]  /*2ab0*/  ISETP.LT.AND P3, PT, R251, R6.reuse, P0 ;  /* 0x00000006fb00720c */ /* 0x080fe20000761270 */
[----:B------:R-:W-:Y:S01]  /*2ac0*/  IMAD R16, R4, 0x4, R72 ;  /* 0x0000000404107824 */ /* 0x000fe200078e0248 */
[----:B------:R-:W-:Y:S01]  /*2ad0*/  ISETP.LT.AND P4, PT, R248, R6, P0 ;  /* 0x00000006f800720c */ /* 0x000fe20000781270 */
[----:B------:R2:W4:Y:S01]  /*2ae0*/  @P2 LDG.E.U16 R122, desc[UR24][R8.64] ;  /* 0x00000018087a2981 */ /* 0x000522000c1e1500 */
[----:B0-----:R-:W-:Y:S01]  /*2af0*/  LEA R12, P2, R24, R115, 0x1 ;  /* 0x00000073180c7211 */ /* 0x001fe200078408ff */
[C---:B------:R-:W-:Y:S01]  /*2b00*/  IMAD R22, R4.reuse, 0x2, R16 ;  /* 0x0000000204167824 */ /* 0x040fe200078e0210 */
[----:B------:R-:W-:Y:S02]  /*2b10*/  PRMT R134, RZ, 0x7610, R134 ;  /* 0x00007610ff867816 */ /* 0x000fe40000000086 */
[----:B------:R-:W-:Y:S01]  /*2b20*/  PRMT R149, RZ, 0x7610, R149 ;  /* 0x00007610ff957816 */ /* 0x000fe20000000095 */
[----:B------:R-:W-:Y:S01]  /*2b30*/  IMAD R74, R4, 0x2, R22 ;  /* 0x00000002044a7824 */ /* 0x000fe200078e0216 */
[----:B------:R-:W-:-:S03]  /*2b40*/  LEA.HI.X.SX32 R13, R24, R117, 0x1, P2 ;  /* 0x00000075180d7211 */ /* 0x000fc600010f0eff */
[----:B------:R-:W-:Y:S01]  /*2b50*/  IMAD R108, R4, 0x2, R74 ;  /* 0x00000002046c7824 */ /* 0x000fe200078e024a */
[----:B------:R-:W-:Y:S01]  /*2b60*/  LOP3.LUT R245, R0, 0x30, RZ, 0xfc, !PT ;  /* 0x0000003000f57812 */ /* 0x000fe200078efcff */
[----:B------:R0:W3:Y:S01]  /*2b70*/  @P3 LDG.E.U16 R134, desc[UR24][R2.64] ;  /* 0x0000001802863981 */ /* 0x0000e2000c1e1500 */
[----:B--2---:R-:W-:Y:S01]  /*2b80*/  LEA R8, P2, R66, R115, 0x1 ;  /* 0x0000007342087211 */ /* 0x004fe200078408ff */
[----:B------:R-:W-:Y:S02]  /*2b90*/  IMAD R24, R4, 0x2, R108 ;  /* 0x0000000204187824 */ /* 0x000fe400078e026c */
[----:B------:R2:W3:Y:S01]  /*2ba0*/  @P4 LDG.E.U16 R149, desc[UR24][R12.64] ;  /* 0x000000180c954981 */ /* 0x0004e2000c1e1500 */
[----:B------:R-:W-:Y:S02]  /*2bb0*/  ISETP.LT.AND P4, PT, R245, R6, P0 ;  /* 0x00000006f500720c */ /* 0x000fe40000781270 */
[----:B------:R-:W-:Y:S01]  /*2bc0*/  LEA.HI.X.SX32 R9, R66, R117, 0x1, P2 ;  /* 0x0000007542097211 */ /* 0x000fe200010f0eff */
[----:B------:R-:W-:Y:S01]  /*2bd0*/  IMAD R66, R4, 0x2, R24 ;  /* 0x0000000204427824 */ /* 0x000fe200078e0218 */
[----:B------:R-:W-:-:S02]  /*2be0*/  LOP3.LUT R247, R0, 0x2a, RZ, 0xfc, !PT ;  /* 0x0000002a00f77812 */ /* 0x000fc400078efcff */
[----:B0-----:R-:W-:Y:S02]  /*2bf0*/  LEA R2, P5, R30, R115, 0x1 ;  /* 0x000000731e027211 */ /* 0x001fe400078a08ff */
[----:B------:R-:W-:Y:S02]  /*2c00*/  LOP3.LUT R244, R0, 0x32, RZ, 0xfc, !PT ;  /* 0x0000003200f47812 */ /* 0x000fe400078efcff */
[----:B------:R-:W-:Y:S01]  /*2c10*/  LEA.HI.X.SX32 R3, R30, R117, 0x1, P5 ;  /* 0x000000751e037211 */ /* 0x000fe200028f0eff */
[C---:B------:R-:W-:Y:S01]  /*2c20*/  IMAD R30, R4.reuse, 0x2, R66 ;  /* 0x00000002041e7824 */ /* 0x040fe200078e0242 */
[----:B------:R-:W-:Y:S02]  /*2c30*/  PRMT R150, RZ, 0x7610, R150 ;  /* 0x00007610ff967816 */ /* 0x000fe40000000096 */
[-C--:B------:R-:W-:Y:S01]  /*2c40*/  ISETP.LT.AND P3, PT, R247, R6.reuse, P0 ;  /* 0x00000006f700720c */ /* 0x080fe20000761270 */
[----:B------:R-:W-:Y:S01]  /*2c50*/  IMAD R76, R4, 0x4, R30 ;  /* 0x00000004044c7824 */ /* 0x000fe200078e021e */
[----:B------:R-:W-:-:S02]  /*2c60*/  ISETP.LT.AND P2, PT, R244, R6, P0 ;  /* 0x00000006f400720c */ /* 0x000fc40000741270 */
[----:B------:R-:W3:Y:S01]  /*2c70*/  @P4 LDG.E.U16 R150, desc[UR24][R8.64] ;  /* 0x0000001808964981 */ /* 0x000ee2000c1e1500 */
[----:B------:R-:W-:Y:S01]  /*2c80*/  IMAD R78, R4, 0x2, R76 ;  /* 0x00000002044e7824 */ /* 0x000fe200078e024c */
[----:B--2---:R-:W-:Y:S02]  /*2c90*/  LEA R12, P4, R14, R115, 0x1 ;  /* 0x000000730e0c7211 */ /* 0x004fe400078808ff */
[----:B------:R-:W-:Y:S01]  /*2ca0*/  PRMT R133, RZ, 0x7610, R133 ;  /* 0x00007610ff857816 */ /* 0x000fe20000000085 */
[----:B------:R-:W-:Y:S01]  /*2cb0*/  IMAD R80, R4, 0x2, R78 ;  /* 0x0000000204507824 */ /* 0x000fe200078e024e */
[----:B------:R-:W-:Y:S02]  /*2cc0*/  PRMT R132, RZ, 0x7610, R132 ;  /* 0x00007610ff847816 */ /* 0x000fe40000000084 */
[----:B------:R-:W-:Y:S02]  /*2cd0*/  LOP3.LUT R241, R0, 0x38, RZ, 0xfc, !PT ;  /* 0x0000003800f17812 */ /* 0x000fe400078efcff */
[----:B------:R-:W-:Y:S01]  /*2ce0*/  LEA.HI.X.SX32 R13, R14, R117, 0x1, P4 ;  /* 0x000000750e0d7211 */ /* 0x000fe200020f0eff */
[----:B------:R0:W2:Y:S01]  /*2cf0*/  @P3 LDG.E.U16 R133, desc[UR24][R2.64] ;  /* 0x0000001802853981 */ /* 0x0000a2000c1e1500 */
[----:B------:R-:W-:Y:S01]  /*2d00*/  IMAD R100, R4, 0x2, R80 ;  /* 0x0000000204647824 */ /* 0x000fe200078e0250 */
[----:B------:R-:W-:-:S02]  /*2d10*/  ISETP.LT.AND P3, PT, R241, R6, P0 ;  /* 0x00000006f100720c */ /* 0x000fc40000761270 */
[----:B------:R1:W2:Y:S01]  /*2d20*/  @P2 LDG.E.U16 R132, desc[UR24][R12.64] ;  /* 0x000000180c842981 */ /* 0x0002a2000c1e1500 */
[----:B------:R-:W-:Y:S01]  /*2d30*/  IMAD R14, R4, 0x2, R100 ;  /* 0x00000002040e7824 */ /* 0x000fe200078e0264 */
[C---:B0-----:R-:W-:Y:S02]  /*2d40*/  LEA R2, P2, R20.reuse, R115, 0x1 ;  /* 0x0000007314027211 */ /* 0x041fe400078408ff */
[----:B------:R-:W-:Y:S02]  /*2d50*/  PRMT R144, RZ, 0x7610, R144 ;  /* 0x00007610ff907816 */ /* 0x000fe40000000090 */
[----:B------:R-:W-:Y:S01]  /*2d60*/  LEA.HI.X.SX32 R3, R20, R117, 0x1, P2 ;  /* 0x0000007514037211 */ /* 0x000fe200010f0eff */
[----:B------:R-:W-:Y:S01]  /*2d70*/  IMAD R20, R4, 0x2, R14 ;  /* 0x0000000204147824 */ /* 0x000fe200078e020e */
[C---:B------:R-:W-:Y:S02]  /*2d80*/  LOP3.LUT R238, R0.reuse, 0x40, RZ, 0xfc, !PT ;  /* 0x0000004000ee7812 */ /* 0x040fe400078efcff */
[----:B------:R-:W-:Y:S01]  /*2d90*/  LOP3.LUT R234, R0, 0x48, RZ, 0xfc, !PT ;  /* 0x0000004800ea7812 */ /* 0x000fe200078efcff */
[----:B------:R-:W-:Y:S01]  /*2da0*/  IMAD R82, R4, 0x2, R20 ;  /* 0x0000000204527824 */ /* 0x000fe200078e0214 */
[-C--:B------:R-:W-:Y:S01]  /*2db0*/  ISETP.LT.AND P4, PT, R238, R6.reuse, P0 ;  /* 0x00000006ee00720c */ /* 0x080fe20000781270 */
[----:B------:R0:W2:Y:S01]  /*2dc0*/  @P3 LDG.E.U16 R144, desc[UR24][R2.64] ;  /* 0x0000001802903981 */ /* 0x0000a2000c1e1500 */
[----:B------:R-:W-:Y:S01]  /*2dd0*/  ISETP.LT.AND P2, PT, R234, R6, P0 ;  /* 0x00000006ea00720c */ /* 0x000fe20000741270 */
[----:B------:R-:W-:Y:S01]  /*2de0*/  IMAD R84, R4, 0x4, R82 ;  /* 0x0000000404547824 */ /* 0x000fe200078e0252 */
[----:B-1----:R-:W-:-:S02]  /*2df0*/  LEA R12, P3, R24, R115, 0x1 ;  /* 0x00000073180c7211 */ /* 0x002fc400078608ff */
[----:B------:R-:W-:Y:S02]  /*2e00*/  LEA R8, P5, R16, R115, 0x1 ;  /* 0x0000007310087211 */ /* 0x000fe400078a08ff */
[-C--:B------:R-:W-:Y:S01]  /*2e10*/  LEA.HI.X.SX32 R13, R24, R117.reuse, 0x1, P3 ;  /* 0x00000075180d7211 */ /* 0x080fe200018f0eff */
[----:B------:R-:W-:Y:S01]  /*2e20*/  IMAD R24, R4, 0x2, R84 ;  /* 0x0000000204187824 */ /* 0x000fe200078e0254 */
[----:B------:R-:W-:Y:S02]  /*2e30*/  PRMT R143, RZ, 0x7610, R143 ;  /* 0x00007610ff8f7816 */ /* 0x000fe4000000008f */
[----:B------:R-:W-:Y:S02]  /*2e40*/  PRMT R135, RZ, 0x7610, R135 ;  /* 0x00007610ff877816 */ /* 0x000fe40000000087 */
[----:B------:R-:W-:Y:S01]  /*2e50*/  LEA.HI.X.SX32 R9, R16, R117, 0x1, P5 ;  /* 0x0000007510097211 */ /* 0x000fe200028f0eff */
[----:B------:R-:W-:Y:S01]  /*2e60*/  IMAD R86, R4, 0x2, R24 ;  /* 0x0000000204567824 */ /* 0x000fe200078e0218 */
[----:B------:R-:W-:-:S02]  /*2e70*/  LOP3.LUT R213, R0, 0x58, RZ, 0xfc, !PT ;  /* 0x0000005800d57812 */ /* 0x000fc400078efcff */
[----:B------:R-:W2:Y:S01]  /*2e80*/  @P2 LDG.E.U16 R135, desc[UR24][R12.64] ;  /* 0x000000180c872981 */ /* 0x000ea2000c1e1500 */
[----:B------:R-:W-:-:S03]  /*2e90*/  IMAD R104, R4, 0x2, R86 ;  /* 0x0000000204687824 */ /* 0x000fc600078e0256 */
[----:B------:R1:W2:Y:S01]  /*2ea0*/  @P4 LDG.E.U16 R143, desc[UR24][R8.64] ;  /* 0x00000018088f4981 */ /* 0x0002a2000c1e1500 */
[----:B------:R-:W-:Y:S02]  /*2eb0*/  ISETP.LT.AND P4, PT, R213, R6, P0 ;  /* 0x00000006d500720c */ /* 0x000fe40000781270 */
[-C--:B0-----:R-:W-:Y:S02]  /*2ec0*/  LEA R2, P5, R76, R115.reuse, 0x1 ;  /* 0x000000734c027211 */ /* 0x081fe400078a08ff */
[----:B-1----:R-:W-:Y:S02]  /*2ed0*/  LEA R8, P2, R14, R115, 0x1 ;  /* 0x000000730e087211 */ /* 0x002fe400078408ff */
[----:B------:R-:W-:Y:S02]  /*2ee0*/  LOP3.LUT R217, R0, 0x50, RZ, 0xfc, !PT ;  /* 0x0000005000d97812 */ /* 0x000fe400078efcff */
[----:B------:R-:W-:Y:S01]  /*2ef0*/  LEA.HI.X.SX32 R9, R14, R117, 0x1, P2 ;  /* 0x000000750e097211 */ /* 0x000fe200010f0eff */
[----:B------:R-:W-:Y:S01]  /*2f00*/  IMAD R14, R4, 0x2, R104 ;  /* 0x00000002040e7824 */ /* 0x000fe200078e0268 */
[----:B------:R-:W-:-:S02]  /*2f10*/  PRMT R139, RZ, 0x7610, R139 ;  /* 0x00007610ff8b7816 */ /* 0x000fc4000000008b */
[----:B------:R-:W-:Y:S01]  /*2f20*/  LEA.HI.X.SX32 R3, R76, R117, 0x1, P5 ;  /* 0x000000754c037211 */ /* 0x000fe200028f0eff */
[----:B------:R-:W-:Y:S01]  /*2f30*/  IMAD R76, R4, 0x2, R14 ;  /* 0x00000002044c7824 */ /* 0x000fe200078e020e */
[-C--:B------:R-:W-:Y:S02]  /*2f40*/  ISETP.LT.AND P3, PT, R217, R6.reuse, P0 ;  /* 0x00000006d900720c */ /* 0x080fe40000761270 */
[----:B------:R-:W-:Y:S01]  /*2f50*/  LOP3.LUT R209, R0, 0x60, RZ, 0xfc, !PT ;  /* 0x0000006000d17812 */ /* 0x000fe200078efcff */
[----:B------:R-:W2:Y:S01]  /*2f60*/  @P4 LDG.E.U16 R139, desc[UR24][R8.64] ;  /* 0x00000018088b4981 */ /* 0x000ea2000c1e1500 */
[----:B------:R-:W-:Y:S02]  /*2f70*/  IMAD R88, R4, 0x2, R76 ;  /* 0x0000000204587824 */ /* 0x000fe400078e024c */
[----:B------:R-:W-:Y:S02]  /*2f80*/  ISETP.LT.AND P4, PT, R209, R6, P0 ;  /* 0x00000006d100720c */ /* 0x000fe40000781270 */
[----:B------:R-:W-:Y:S01]  /*2f90*/  LEA R12, P2, R84, R115, 0x1 ;  /* 0x00000073540c7211 */ /* 0x000fe200078408ff */
[----:B------:R-:W-:Y:S01]  /*2fa0*/  IMAD R90, R4, 0x4, R88 ;  /* 0x00000004045a7824 */ /* 0x000fe200078e0258 */
[----:B------:R-:W-:-:S02]  /*2fb0*/  PRMT R142, RZ, 0x7610, R142 ;  /* 0x00007610ff8e7816 */ /* 0x000fc4000000008e */
[C---:B------:R-:W-:Y:S02]  /*2fc0*/  LOP3.LUT R202, R0.reuse, 0x68, RZ, 0xfc, !PT ;  /* 0x0000006800ca7812 */ /* 0x040fe400078efcff */
[----:B------:R-:W-:Y:S02]  /*2fd0*/  LOP3.LUT R203, R0, 0x70, RZ, 0xfc, !PT ;  /* 0x0000007000cb7812 */ /* 0x000fe400078efcff */
[----:B------:R-:W-:Y:S01]  /*2fe0*/  LEA.HI.X.SX32 R13, R84, R117, 0x1, P2 ;  /* 0x00000075540d7211 */ /* 0x000fe200010f0eff */
[----:B------:R-:W-:Y:S01]  /*2ff0*/  IMAD R84, R4, 0x2, R90 ;  /* 0x0000000204547824 */ /* 0x000fe200078e025a */
[----:B------:R-:W-:Y:S01]  /*3000*/  PRMT R137, RZ, 0x7610, R137 ;  /* 0x00007610ff897816 */ /* 0x000fe20000000089 */
[----:B------:R0:W2:Y:S01]  /*3010*/  @P3 LDG.E.U16 R142, desc[UR24][R2.64] ;  /* 0x00000018028e3981 */ /* 0x0000a2000c1e1500 */
[-C--:B------:R-:W-:Y:S01]  /*3020*/  ISETP.LT.AND P3, PT, R202, R6.reuse, P0 ;  /* 0x00000006ca00720c */ /* 0x080fe20000761270 */
[----:B------:R-:W-:Y:S01]  /*3030*/  IMAD R92, R4, 0x2, R84 ;  /* 0x00000002045c7824 */ /* 0x000fe200078e0254 */
[----:B------:R-:W-:-:S02]  /*3040*/  ISETP.LT.AND P2, PT, R203, R6, P0 ;  /* 0x00000006cb00720c */ /* 0x000fc40000741270 */
[----:B------:R-:W2:Y:S01]  /*3050*/  @P4 LDG.E.U16 R137, desc[UR24][R12.64] ;  /* 0x000000180c894981 */ /* 0x000ea2000c1e1500 */
[-C--:B------:R-:W-:Y:S01]  /*3060*/  LEA R16, P5, R14, R115.reuse, 0x1 ;  /* 0x000000730e107211 */ /* 0x080fe200078a08ff */
[----:B------:R-:W-:Y:S01]  /*3070*/  IMAD R102, R4, 0x2, R92 ;  /* 0x0000000204667824 */ /* 0x000fe200078e025c */
[----:B------:R-:W-:Y:S02]  /*3080*/  LOP3.LUT R211, R0, 0x78, RZ, 0xfc, !PT ;  /* 0x0000007800d37812 */ /* 0x000fe400078efcff */
[----:B0-----:R-:W-:Y:S02]  /*3090*/  LEA R2, P4, R90, R115, 0x1 ;  /* 0x000000735a027211 */ /* 0x001fe400078808ff */
[----:B------:R-:W-:Y:S02]  /*30a0*/  PRMT R141, RZ, 0x7610, R141 ;  /* 0x00007610ff8d7816 */ /* 0x000fe4000000008d */
[----:B------:R-:W-:Y:S02]  /*30b0*/  PRMT R140, RZ, 0x7610, R140 ;  /* 0x00007610ff8c7816 */ /* 0x000fe4000000008c */
[----:B------:R-:W-:-:S02]  /*30c0*/  LEA.HI.X.SX32 R17, R14, R117, 0x1, P5 ;  /* 0x000000750e117211 */ /* 0x000fc400028f0eff */
[----:B------:R-:W-:Y:S01]  /*30d0*/  LEA.HI.X.SX32 R3, R90, R117, 0x1, P4 ;  /* 0x000000755a037211 */ /* 0x000fe200020f0eff */
[----:B------:R-:W-:Y:S01]  /*30e0*/  IMAD R90, R4, 0x2, R102 ;  /* 0x00000002045a7824 */ /* 0x000fe200078e0266 */
[----:B------:R-:W-:Y:S01]  /*30f0*/  LOP3.LUT R240, R0, 0x3a, RZ, 0xfc, !PT ;  /* 0x0000003a00f07812 */ /* 0x000fe200078efcff */
[----:B------:R-:W2:Y:S01]  /*3100*/  @P3 LDG.E.U16 R141, desc[UR24][R16.64] ;  /* 0x00000018108d3981 */ /* 0x000ea2000c1e1500 */
[-C--:B------:R-:W-:Y:S02]  /*3110*/  ISETP.LT.AND P4, PT, R211, R6.reuse, P0 ;  /* 0x00000006d300720c */ /* 0x080fe40000781270 */
[----:B------:R-:W-:Y:S01]  /*3120*/  ISETP.LT.AND P3, PT, R240, R6, P0 ;  /* 0x00000006f000720c */ /* 0x000fe20000761270 */
[----:B------:R0:W2:Y:S01]  /*3130*/  @P2 LDG.E.U16 R140, desc[UR24][R2.64] ;  /* 0x00000018028c2981 */ /* 0x0000a2000c1e1500 */
[----:B------:R-:W-:Y:S02]  /*3140*/  LEA R14, P2, R90, R115, 0x1 ;  /* 0x000000735a0e7211 */ /* 0x000fe400078408ff */
[----:B------:R-:W-:-:S02]  /*3150*/  PRMT R123, RZ, 0x7610, R123 ;  /* 0x00007610ff7b7816 */ /* 0x000fc4000000007b */
[----:B------:R-:W-:Y:S02]  /*3160*/  LEA R8, P5, R70, R115, 0x1 ;  /* 0x0000007346087211 */ /* 0x000fe400078a08ff */
[-C--:B------:R-:W-:Y:S02]  /*3170*/  LEA.HI.X.SX32 R15, R90, R117.reuse, 0x1, P2 ;  /* 0x000000755a0f7211 */ /* 0x080fe400010f0eff */
[C---:B------:R-:W-:Y:S02]  /*3180*/  LOP3.LUT R237, R0.reuse, 0x42, RZ, 0xfc, !PT ;  /* 0x0000004200ed7812 */ /* 0x040fe400078efcff */
[----:B------:R-:W-:Y:S01]  /*3190*/  LOP3.LUT R233, R0, 0x4a, RZ, 0xfc, !PT ;  /* 0x0000004a00e97812 */ /* 0x000fe200078efcff */
[----:B------:R1:W2:Y:S01]  /*31a0*/  @P4 LDG.E.U16 R123, desc[UR24][R14.64] ;  /* 0x000000180e7b4981 */ /* 0x0002a2000c1e1500 */
[----:B------:R-:W-:Y:S02]  /*31b0*/  PRMT R131, RZ, 0x7610, R131 ;  /* 0x00007610ff837816 */ /* 0x000fe40000000083 */
[----:B------:R-:W-:-:S02]  /*31c0*/  LEA.HI.X.SX32 R9, R70, R117, 0x1, P5 ;  /* 0x0000007546097211 */ /* 0x000fc400028f0eff */
[-C--:B------:R-:W-:Y:S02]  /*31d0*/  ISETP.LT.AND P2, PT, R237, R6.reuse, P0 ;  /* 0x00000006ed00720c */ /* 0x080fe40000741270 */
[----:B------:R-:W-:Y:S01]  /*31e0*/  ISETP.LT.AND P4, PT, R233, R6, P0 ;  /* 0x00000006e900720c */ /* 0x000fe20000781270 */
[----:B------:R1:W2:Y:S01]  /*31f0*/  @P3 LDG.E.U16 R131, desc[UR24][R8.64] ;  /* 0x0000001808833981 */ /* 0x0002a2000c1e1500 */
[-C--:B0-----:R-:W-:Y:S02]  /*3200*/  LEA R2, P5, R22, R115.reuse, 0x1 ;  /* 0x0000007316027211 */ /* 0x081fe400078a08ff */
[----:B------:R-:W-:Y:S02]  /*3210*/  LEA R12, P3, R66, R115, 0x1 ;  /* 0x00000073420c7211 */ /* 0x000fe400078608ff */
[----:B------:R-:W-:Y:S02]  /*3220*/  LOP3.LUT R216, R0, 0x52, RZ, 0xfc, !PT ;  /* 0x0000005200d87812 */ /* 0x000fe400078efcff */
[----:B------:R-:W-:-:S02]  /*3230*/  PRMT R130, RZ, 0x7610, R130 ;  /* 0x00007610ff827816 */ /* 0x000fc40000000082 */
[----:B------:R-:W-:Y:S02]  /*3240*/  PRMT R129, RZ, 0x7610, R129 ;  /* 0x00007610ff817816 */ /* 0x000fe40000000081 */
[-C--:B------:R-:W-:Y:S02]  /*3250*/  LEA.HI.X.SX32 R3, R22, R117.reuse, 0x1, P5 ;  /* 0x0000007516037211 */ /* 0x080fe400028f0eff */
[----:B------:R-:W-:Y:S02]  /*3260*/  LEA.HI.X.SX32 R13, R66, R117, 0x1, P3 ;  /* 0x00000075420d7211 */ /* 0x000fe400018f0eff */
[----:B------:R-:W-:Y:S01]  /*3270*/  LOP3.LUT R212, R0, 0x5a, RZ, 0xfc, !PT ;  /* 0x0000005a00d47812 */ /* 0x000fe200078efcff */
[----:B------:R0:W2:Y:S01]  /*3280*/  @P2 LDG.E.U16 R130, desc[UR24][R2.64] ;  /* 0x0000001802822981 */ /* 0x0000a2000c1e1500 */
[-C--:B------:R-:W-:Y:S02]  /*3290*/  ISETP.LT.AND P3, PT, R216, R6.reuse, P0 ;  /* 0x00000006d800720c */ /* 0x080fe40000761270 */
[----:B------:R-:W-:Y:S01]  /*32a0*/  ISETP.LT.AND P2, PT, R212, R6, P0 ;  /* 0x00000006d400720c */ /* 0x000fe20000741270 */
[----:B------:R0:W2:Y:S01]  /*32b0*/  @P4 LDG.E.U16 R129, desc[UR24][R12.64] ;  /* 0x000000180c814981 */ /* 0x0000a2000c1e1500 */
[----:B-1----:R-:W-:-:S02]  /*32c0*/  LEA R14, P4, R78, R115, 0x1 ;  /* 0x000000734e0e7211 */ /* 0x002fc400078808ff */
[----:B------:R-:W-:Y:S02]  /*32d0*/  PRMT R128, RZ, 0x7610, R128 ;  /* 0x00007610ff807816 */ /* 0x000fe40000000080 */
[----:B------:R-:W-:Y:S02]  /*32e0*/  LEA R8, P5, R20, R115, 0x1 ;  /* 0x0000007314087211 */ /* 0x000fe400078a08ff */
[----:B------:R-:W-:Y:S02]  /*32f0*/  LEA.HI.X.SX32 R15, R78, R117, 0x1, P4 ;  /* 0x000000754e0f7211 */ /* 0x000fe400020f0eff */
[C---:B------:R-:W-:Y:S02]  /*3300*/  LOP3.LUT R208, R0.reuse, 0x62, RZ, 0xfc, !PT ;  /* 0x0000006200d07812 */ /* 0x040fe400078efcff */
[----:B------:R-:W-:Y:S01]  /*3310*/  LOP3.LUT R204, R0, 0x6a, RZ, 0xfc, !PT ;  /* 0x0000006a00cc7812 */ /* 0x000fe200078efcff */
[----:B------:R1:W2:Y:S01]  /*3320*/  @P3 LDG.E.U16 R128, desc[UR24][R14.64] ;  /* 0x000000180e803981 */ /* 0x0002a2000c1e1500 */
[----:B------:R-:W-:-:S02]  /*3330*/  PRMT R127, RZ, 0x7610, R127 ;  /* 0x00007610ff7f7816 */ /* 0x000fc4000000007f */
[----:B------:R-:W-:Y:S02]  /*3340*/  LEA.HI.X.SX32 R9, R20, R117, 0x1, P5 ;  /* 0x0000007514097211 */ /* 0x000fe400028f0eff */
[-C--:B------:R-:W-:Y:S02]  /*3350*/  ISETP.LT.AND P4, PT, R208, R6.reuse, P0 ;  /* 0x00000006d000720c */ /* 0x080fe40000781270 */
[----:B------:R-:W-:Y:S01]  /*3360*/  ISETP.LT.AND P3, PT, R204, R6, P0 ;  /* 0x00000006cc00720c */ /* 0x000fe20000761270 */
[----:B------:R1:W2:Y:S01]  /*3370*/  @P2 LDG.E.U16 R127, desc[UR24][R8.64] ;  /* 0x00000018087f2981 */ /* 0x0002a2000c1e1500 */
[-C--:B0-----:R-:W-:Y:S02]  /*3380*/  LEA R2, P5, R24, R115.reuse, 0x1 ;  /* 0x0000007318027211 */ /* 0x081fe400078a08ff */
[----:B------:R-:W-:Y:S02]  /*3390*/  LEA R12, P2, R76, R115, 0x1 ;  /* 0x000000734c0c7211 */ /* 0x000fe400078408ff */
[----:B------:R-:W-:-:S02]  /*33a0*/  LOP3.LUT R201, R0, 0x72, RZ, 0xfc, !PT ;  /* 0x0000007200c97812 */ /* 0x000fc400078efcff */
[----:B------:R-:W-:Y:S02]  /*33b0*/  PRMT R126, RZ, 0x7610, R126 ;  /* 0x00007610ff7e7816 */ /* 0x000fe4000000007e */
[----:B------:R-:W-:Y:S02]  /*33c0*/  PRMT R125, RZ, 0x7610, R125 ;  /* 0x00007610ff7d7816 */ /* 0x000fe4000000007d */
[-C--:B------:R-:W-:Y:S02]  /*33d0*/  LEA.HI.X.SX32 R3, R24, R117.reuse, 0x1, P5 ;  /* 0x0000007518037211 */ /* 0x080fe400028f0eff */
[----:B------:R-:W-:Y:S02]  /*33e0*/  LEA.HI.X.SX32 R13, R76, R117, 0x1, P2 ;  /* 0x000000754c0d7211 */ /* 0x000fe400010f0eff */
[----:B------:R-:W-:Y:S01]  /*33f0*/  LOP3.LUT R219, R0, 0x7a, RZ, 0xfc, !PT ;  /* 0x0000007a00db7812 */ /* 0x000fe200078efcff */
[----:B------:R-:W2:Y:S01]  /*3400*/  @P4 LDG.E.U16 R126, desc[UR24][R2.64] ;  /* 0x00000018027e4981 */ /* 0x000ea2000c1e1500 */
[-C--:B------:R-:W-:Y:S01]  /*3410*/  ISETP.LT.AND P2, PT, R201, R6.reuse, P0 ;  /* 0x00000006c900720c */ /* 0x080fe20000741270 */
[----:B------:R-:W-:Y:S01]  /*3420*/  IMAD R90, R4, 0x2, R90 ;  /* 0x00000002045a7824 */ /* 0x000fe200078e025a */
[----:B------:R-:W-:Y:S01]  /*3430*/  ISETP.LT.AND P4, PT, R219, R6, P0 ;  /* 0x00000006db00720c */ /* 0x000fe20000781270 */
[----:B------:R0:W2:Y:S01]  /*3440*/  @P3 LDG.E.U16 R125, desc[UR24][R12.64] ;  /* 0x000000180c7d3981 */ /* 0x0000a2000c1e1500 */
[----:B-1----:R-:W-:-:S02]  /*3450*/  LEA R14, P3, R84, R115, 0x1 ;  /* 0x00000073540e7211 */ /* 0x002fc400078608ff */
[----:B------:R-:W-:Y:S02]  /*3460*/  LOP3.LUT R31, R0, 0xa, RZ, 0xfc, !PT ;  /* 0x0000000a001f7812 */ /* 0x000fe400078efcff */
[----:B------:R-:W-:Y:S02]  /*3470*/  PRMT R124, RZ, 0x7610, R124 ;  /* 0x00007610ff7c7816 */ /* 0x000fe4000000007c */
[----:B------:R-:W-:Y:S02]  /*3480*/  LEA R8, P5, R90, R115, 0x1 ;  /* 0x000000735a087211 */ /* 0x000fe400078a08ff */
[----:B------:R-:W-:Y:S02]  /*3490*/  LEA.HI.X.SX32 R15, R84, R117, 0x1, P3 ;  /* 0x00000075540f7211 */ /* 0x000fe400018f0eff */
[----:B------:R-:W-:Y:S02]  /*34a0*/  LOP3.LUT R29, R0, 0x12, RZ, 0xfc, !PT ;  /* 0x00000012001d7812 */ /* 0x000fe400078efcff */
[----:B------:R-:W-:Y:S01]  /*34b0*/  ISETP.LT.AND P3, PT, R31, R6, P0 ;  /* 0x000000061f00720c */ /* 0x000fe20000761270 */
[----:B------:R1:W2:Y:S01]  /*34c0*/  @P2 LDG.E.U16 R124, desc[UR24][R14.64] ;  /* 0x000000180e7c2981 */ /* 0x0002a2000c1e1500 */
[----:B------:R-:W-:-:S02]  /*34d0*/  PRMT R11, RZ, 0x7610, R11 ;  /* 0x00007610ff0b7816 */ /* 0x000fc4000000000b */
[----:B------:R-:W-:Y:S02]  /*34e0*/  LEA.HI.X.SX32 R9, R90, R117, 0x1, P5 ;  /* 0x000000755a097211 */ /* 0x000fe400028f0eff */
[----:B------:R-:W-:Y:S02]  /*34f0*/  ISETP.LT.AND P2, PT, R29, R6, P0 ;  /* 0x000000061d00720c */ /* 0x000fe40000741270 */
[CC--:B0-----:R-:W-:Y:S01]  /*3500*/  LEA R12, P5, R27.reuse, R115.reuse, 0x1 ;  /* 0x000000731b0c7211 */ /* 0x0c1fe200078a08ff */
[----:B------:R0:W2:Y:S01]  /*3510*/  @P4 LDG.E.U16 R11, desc[UR24][R8.64] ;  /* 0x00000018080b4981 */ /* 0x0000a2000c1e1500 */
[----:B------:R-:W-:Y:S02]  /*3520*/  PRMT R25, RZ, 0x7610, R25 ;  /* 0x00007610ff197816 */ /* 0x000fe40000000019 */
[----:B------:R-:W-:Y:S02]  /*3530*/  LEA R2, P4, R136, R115, 0x1 ;  /* 0x0000007388027211 */ /* 0x000fe400078808ff */
[----:B------:R-:W-:-:S02]  /*3540*/  LEA.HI.X.SX32 R13, R27, R117, 0x1, P5 ;  /* 0x000000751b0d7211 */ /* 0x000fc400028f0eff */
[----:B-1----:R-:W-:Y:S02]  /*3550*/  LOP3.LUT R14, R0, 0x1c, RZ, 0xfc, !PT ;  /* 0x0000001c000e7812 */ /* 0x002fe400078efcff */
[----:B------:R-:W-:Y:S01]  /*3560*/  PRMT R24, RZ, 0x7610, R24 ;  /* 0x00007610ff187816 */ /* 0x000fe20000000018 */
[----:B------:R-:W2:Y:S01]  /*3570*/  @P3 LDG.E.U16 R25, desc[UR24][R12.64] ;  /* 0x000000180c193981 */ /* 0x000ea2000c1e1500 */
[----:B------:R-:W-:Y:S02]  /*3580*/  LEA.HI.X.SX32 R3, R136, R117, 0x1, P4 ;  /* 0x0000007588037211 */ /* 0x000fe400020f0eff */
[----:B------:R-:W-:Y:S02]  /*3590*/  LOP3.LUT R250, R0, 0x24, RZ, 0xfc, !PT ;  /* 0x0000002400fa7812 */ /* 0x000fe400078efcff */
[-C--:B------:R-:W-:Y:S01]  /*35a0*/  ISETP.LT.AND P3, PT, R14, R6.reuse, P0 ;  /* 0x000000060e00720c */ /* 0x080fe20000761270 */
[----:B------:R1:W2:Y:S01]  /*35b0*/  @P2 LDG.E.U16 R24, desc[UR24][R2.64] ;  /* 0x0000001802182981 */ /* 0x0002a2000c1e1500 */
[----:B------:R-:W-:-:S02]  /*35c0*/  ISETP.LT.AND P2, PT, R250, R6, P0 ;  /* 0x00000006fa00720c */ /* 0x000fc40000741270 */
[-C--:B------:R-:W-:Y:S02]  /*35d0*/  LEA R14, P4, R18, R115.reuse, 0x1 ;  /* 0x00000073120e7211 */ /* 0x080fe400078808ff */
[----:B------:R-:W-:Y:S02]  /*35e0*/  LOP3.LUT R246, R0, 0x2c, RZ, 0xfc, !PT ;  /* 0x0000002c00f67812 */ /* 0x000fe400078efcff */
[----:B------:R-:W-:Y:S02]  /*35f0*/  PRMT R23, RZ, 0x7610, R23 ;  /* 0x00007610ff177816 */ /* 0x000fe40000000017 */
[----:B0-----:R-:W-:Y:S02]  /*3600*/  LEA R8, P5, R28, R115, 0x1 ;  /* 0x000000731c087211 */ /* 0x001fe400078a08ff */
[----:B------:R-:W-:Y:S02]  /*3610*/  LEA.HI.X.SX32 R15, R18, R117, 0x1, P4 ;  /* 0x00000075120f7211 */ /* 0x000fe400020f0eff */
[----:B------:R-:W-:-:S02]  /*3620*/  LOP3.LUT R243, R0, 0x34, RZ, 0xfc, !PT ;  /* 0x0000003400f37812 */ /* 0x000fc400078efcff */
[-C--:B------:R-:W-:Y:S01]  /*3630*/  ISETP.LT.AND P4, PT, R246, R6.reuse, P0 ;  /* 0x00000006f600720c */ /* 0x080fe20000781270 */
[----:B------:R0:W2:Y:S01]  /*3640*/  @P3 LDG.E.U16 R23, desc[UR24][R14.64] ;  /* 0x000000180e173981 */ /* 0x0000a2000c1e1500 */
[----:B------:R-:W-:Y:S02]  /*3650*/  PRMT R22, RZ, 0x7610, R22 ;  /* 0x00007610ff167816 */ /* 0x000fe40000000016 */
[----:B------:R-:W-:Y:S02]  /*3660*/  LEA.HI.X.SX32 R9, R28, R117, 0x1, P5 ;  /* 0x000000751c097211 */ /* 0x000fe400028f0eff */
[----:B------:R-:W-:Y:S02]  /*3670*/  ISETP.LT.AND P3, PT, R243, R6, P0 ;  /* 0x00000006f300720c */ /* 0x000fe40000761270 */
[----:B-1----:R-:W-:Y:S01]  /*3680*/  LEA R2, P5, R64, R115, 0x1 ;  /* 0x0000007340027211 */ /* 0x002fe200078a08ff */
[----:B------:R1:W2:Y:S01]  /*3690*/  @P2 LDG.E.U16 R22, desc[UR24][R8.64] ;  /* 0x0000001808162981 */ /* 0x0002a2000c1e1500 */
[----:B------:R-:W-:-:S02]  /*36a0*/  PRMT R21, RZ, 0x7610, R21 ;  /* 0x00007610ff157816 */ /* 0x000fc40000000015 */
[----:B------:R-:W-:Y:S02]  /*36b0*/  LEA R12, P2, R68, R115, 0x1 ;  /* 0x00000073440c7211 */ /* 0x000fe400078408ff */
[-C--:B------:R-:W-:Y:S02]  /*36c0*/  LEA.HI.X.SX32 R3, R64, R117.reuse, 0x1, P5 ;  /* 0x0000007540037211 */ /* 0x080fe400028f0eff */
[----:B------:R-:W-:Y:S02]  /*36d0*/  LOP3.LUT R239, R0, 0x3c, RZ, 0xfc, !PT ;  /* 0x0000003c00ef7812 */ /* 0x000fe400078efcff */
[----:B------:R-:W-:Y:S01]  /*36e0*/  PRMT R20, RZ, 0x7610, R20 ;  /* 0x00007610ff147816 */ /* 0x000fe20000000014 */
[----:B------:R1:W2:Y:S01]  /*36f0*/  @P4 LDG.E.U16 R21, desc[UR24][R2.64] ;  /* 0x0000001802154981 */ /* 0x0002a2000c1e1500 */
[----:B------:R-:W-:Y:S02]  /*3700*/  LEA.HI.X.SX32 R13, R68, R117, 0x1, P2 ;  /* 0x00000075440d7211 */ /* 0x000fe400010f0eff */
[----:B------:R-:W-:-:S02]  /*3710*/  LOP3.LUT R236, R0, 0x44, RZ, 0xfc, !PT ;  /* 0x0000004400ec7812 */ /* 0x000fc400078efcff */
[-C--:B------:R-:W-:Y:S01]  /*3720*/  ISETP.LT.AND P4, PT, R239, R6.reuse, P0 ;  /* 0x00000006ef00720c */ /* 0x080fe20000781270 */
[----:B------:R3:W2:Y:S01]  /*3730*/  @P3 LDG.E.U16 R20, desc[UR24][R12.64] ;  /* 0x000000180c143981 */ /* 0x0006a2000c1e1500 */
[----:B------:R-:W-:Y:S02]  /*3740*/  ISETP.LT.AND P2, PT, R236, R6, P0 ;  /* 0x00000006ec00720c */ /* 0x000fe40000741270 */
[-C--:B0-----:R-:W-:Y:S02]  /*3750*/  LEA R14, P3, R72, R115.reuse, 0x1 ;  /* 0x00000073480e7211 */ /* 0x081fe400078608ff */
[----:B------:R-:W-:Y:S02]  /*3760*/  LOP3.LUT R221, R0, 0x4c, RZ, 0xfc, !PT ;  /* 0x0000004c00dd7812 */ /* 0x000fe400078efcff */
[----:B------:R-:W-:Y:S02]  /*3770*/  PRMT R19, RZ, 0x7610, R19 ;  /* 0x00007610ff137816 */ /* 0x000fe40000000013 */
[----:B-1----:R-:W-:-:S02]  /*3780*/  LEA R8, P5, R74, R115, 0x1 ;  /* 0x000000734a087211 */ /* 0x002fc400078a08ff */
[-C--:B------:R-:W-:Y:S02]  /*3790*/  LEA.HI.X.SX32 R15, R72, R117.reuse, 0x1, P3 ;  /* 0x00000075480f7211 */ /* 0x080fe400018f0eff */
[----:B------:R-:W-:Y:S02]  /*37a0*/  LOP3.LUT R215, R0, 0x54, RZ, 0xfc, !PT ;  /* 0x0000005400d77812 */ /* 0x000fe400078efcff */
[-C--:B------:R-:W-:Y:S01]  /*37b0*/  ISETP.LT.AND P3, PT, R221, R6.reuse, P0 ;  /* 0x00000006dd00720c */ /* 0x080fe20000761270 */
[----:B------:R0:W2:Y:S01]  /*37c0*/  @P4 LDG.E.U16 R19, desc[UR24][R14.64] ;  /* 0x000000180e134981 */ /* 0x0000a2000c1e1500 */
[----:B------:R-:W-:Y:S02]  /*37d0*/  PRMT R18, RZ, 0x7610, R18 ;  /* 0x00007610ff127816 */ /* 0x000fe40000000012 */
[----:B------:R-:W-:Y:S02]  /*37e0*/  LEA.HI.X.SX32 R9, R74, R117, 0x1, P5 ;  /* 0x000000754a097211 */ /* 0x000fe400028f0eff */
[----:B------:R-:W-:-:S02]  /*37f0*/  ISETP.LT.AND P4, PT, R215, R6, P0 ;  /* 0x00000006d700720c */ /* 0x000fc40000781270 */
[-C--:B------:R-:W-:Y:S01]  /*3800*/  LEA R2, P5, R30, R115.reuse, 0x1 ;  /* 0x000000731e027211 */ /* 0x080fe200078a08ff */
[----:B------:R1:W2:Y:S01]  /*3810*/  @P2 LDG.E.U16 R18, desc[UR24][R8.64] ;  /* 0x0000001808122981 */ /* 0x0002a2000c1e1500 */
[----:B------:R-:W-:Y:S02]  /*3820*/  PRMT R17, RZ, 0x7610, R17 ;  /* 0x00007610ff117816 */ /* 0x000fe40000000011 */
[----:B---3--:R-:W-:Y:S02]  /*3830*/  LEA R12, P2, R80, R115, 0x1 ;  /* 0x00000073500c7211 */ /* 0x008fe400078408ff */
[-C--:B------:R-:W-:Y:S02]  /*3840*/  LEA.HI.X.SX32 R3, R30, R117.reuse, 0x1, P5 ;  /* 0x000000751e037211 */ /* 0x080fe400028f0eff */
[----:B------:R-:W-:Y:S02]  /*3850*/  LOP3.LUT R210, R0, 0x5c, RZ, 0xfc, !PT ;  /* 0x0000005c00d27812 */ /* 0x000fe400078efcff */
[----:B------:R-:W-:Y:S01]  /*3860*/  PRMT R16, RZ, 0x7610, R16 ;  /* 0x00007610ff107816 */ /* 0x000fe20000000010 */
[----:B------:R3:W2:Y:S01]  /*3870*/  @P3 LDG.E.U16 R17, desc[UR24][R2.64] ;  /* 0x0000001802113981 */ /* 0x0006a2000c1e1500 */
[----:B------:R-:W-:-:S02]  /*3880*/  LEA.HI.X.SX32 R13, R80, R117, 0x1, P2 ;  /* 0x00000075500d7211 */ /* 0x000fc400010f0eff */
[----:B------:R-:W-:Y:S02]  /*3890*/  LOP3.LUT R207, R0, 0x64, RZ, 0xfc, !PT ;  /* 0x0000006400cf7812 */ /* 0x000fe400078efcff */
[-C--:B------:R-:W-:Y:S01]  /*38a0*/  ISETP.LT.AND P3, PT, R210, R6.reuse, P0 ;  /* 0x00000006d200720c */ /* 0x080fe20000761270 */
[----:B------:R3:W2:Y:S01]  /*38b0*/  @P4 LDG.E.U16 R16, desc[UR24][R12.64] ;  /* 0x000000180c104981 */ /* 0x0006a2000c1e1500 */
[----:B------:R-:W-:Y:S02]  /*38c0*/  ISETP.LT.AND P2, PT, R207, R6, P0 ;  /* 0x00000006cf00720c */ /* 0x000fe40000741270 */
[----:B------:R-:W-:Y:S02]  /*38d0*/  LEA R28, P4, R82, R115, 0x1 ;  /* 0x00000073521c7211 */ /* 0x000fe400078808ff */
[----:B------:R-:W-:Y:S02]  /*38e0*/  LOP3.LUT R206, R0, 0x6c, RZ, 0xfc, !PT ;  /* 0x0000006c00ce7812 */ /* 0x000fe400078efcff */
[----:B0-----:R-:W-:-:S02]  /*38f0*/  PRMT R15, RZ, 0x7610, R15 ;  /* 0x00007610ff0f7816 */ /* 0x001fc4000000000f */
[----:B-1----:R-:W-:Y:S02]  /*3900*/  LEA R8, P5, R86, R115, 0x1 ;  /* 0x0000007356087211 */ /* 0x002fe400078a08ff */
[-C--:B------:R-:W-:Y:S02]  /*3910*/  LEA.HI.X.SX32 R29, R82, R117.reuse, 0x1, P4 ;  /* 0x00000075521d7211 */ /* 0x080fe400020f0eff */
[----:B------:R-:W-:Y:S02]  /*3920*/  LOP3.LUT R199, R0, 0x74, RZ, 0xfc, !PT ;  /* 0x0000007400c77812 */ /* 0x000fe400078efcff */
[----:B------:R-:W-:Y:S01]  /*3930*/  ISETP.LT.AND P4, PT, R206, R6, P0 ;  /* 0x00000006ce00720c */ /* 0x000fe20000781270 */
[----:B------:R0:W2:Y:S01]  /*3940*/  @P3 LDG.E.U16 R15, desc[UR24][R28.64] ;  /* 0x000000181c0f3981 */ /* 0x0000a2000c1e1500 */
[----:B------:R-:W-:Y:S02]  /*3950*/  PRMT R14, RZ, 0x7610, R14 ;  /* 0x00007610ff0e7816 */ /* 0x000fe4000000000e */
[----:B------:R-:W-:-:S02]  /*3960*/  LEA.HI.X.SX32 R9, R86, R117, 0x1, P5 ;  /* 0x0000007556097211 */ /* 0x000fc400028f0eff */
[----:B------:R-:W-:Y:S02]  /*3970*/  ISETP.LT.AND P3, PT, R199, R6, P0 ;  /* 0x00000006c700720c */ /* 0x000fe40000761270 */
[-C--:B---3--:R-:W-:Y:S01]  /*3980*/  LEA R2, P5, R88, R115.reuse, 0x1 ;  /* 0x0000007358027211 */ /* 0x088fe200078a08ff */
[----:B------:R-:W3:Y:S01]  /*3990*/  @P2 LDG.E.U16 R14, desc[UR24][R8.64] ;  /* 0x00000018080e2981 */ /* 0x000ee2000c1e1500 */
[----:B------:R-:W-:Y:S01]  /*39a0*/  PRMT R13, RZ, 0x7610, R13 ;  /* 0x00007610ff0d7816 */ /* 0x000fe2000000000d */
[----:B------:R-:W-:Y:S01]  /*39b0*/  IMAD R90, R4, 0x2, R90 ;  /* 0x00000002045a7824 */ /* 0x000fe200078e025a */
[----:B------:R-:W-:Y:S02]  /*39c0*/  LEA R30, P2, R92, R115, 0x1 ;  /* 0x000000735c1e7211 */ /* 0x000fe400078408ff */
[----:B------:R-:W-:Y:S02]  /*39d0*/  LEA.HI.X.SX32 R3, R88, R117, 0x1, P5 ;  /* 0x0000007558037211 */ /* 0x000fe400028f0eff */
[----:B------:R-:W-:-:S02]  /*39e0*/  PRMT R12, RZ, 0x7610, R12 ;  /* 0x00007610ff0c7816 */ /* 0x000fc4000000000c */
[----:B------:R-:W-:Y:S01]  /*39f0*/  LOP3.LUT R218, R0, 0x7c, RZ, 0xfc, !PT ;  /* 0x0000007c00da7812 */ /* 0x000fe200078efcff */
[----:B------:R1:W2:Y:S01]  /*3a00*/  @P4 LDG.E.U16 R13, desc[UR24][R2.64] ;  /* 0x00000018020d4981 */ /* 0x0002a2000c1e1500 */
[----:B------:R-:W-:Y:S02]  /*3a10*/  LEA.HI.X.SX32 R31, R92, R117, 0x1, P2 ;  /* 0x000000755c1f7211 */ /* 0x000fe400010f0eff */
[----:B------:R-:W-:Y:S02]  /*3a20*/  LOP3.LUT R66, R0, 0xc, RZ, 0xfc, !PT ;  /* 0x0000000c00427812 */ /* 0x000fe400078efcff */
[----:B0-----:R-:W-:Y:S01]  /*3a30*/  LEA R28, P4, R90, R115, 0x1 ;  /* 0x000000735a1c7211 */ /* 0x001fe200078808ff */
[----:B------:R0:W2:Y:S01]  /*3a40*/  @P3 LDG.E.U16 R12, desc[UR24][R30.64] ;  /* 0x000000181e0c3981 */ /* 0x0000a2000c1e1500 */
[----:B------:R-:W-:Y:S02]  /*3a50*/  ISETP.LT.AND P2, PT, R218, R6, P0 ;  /* 0x00000006da00720c */ /* 0x000fe40000741270 */
[----:B------:R-:W-:-:S02]  /*3a60*/  LOP3.LUT R65, R0, 0x14, RZ, 0xfc, !PT ;  /* 0x0000001400417812 */ /* 0x000fc400078efcff */
[-C--:B------:R-:W-:Y:S02]  /*3a70*/  ISETP.LT.AND P3, PT, R66, R6.reuse, P0 ;  /* 0x000000064200720c */ /* 0x080fe40000761270 */
[----:B------:R-:W-:Y:S02]  /*3a80*/  LEA.HI.X.SX32 R29, R90, R117, 0x1, P4 ;  /* 0x000000755a1d7211 */ /* 0x000fe400020f0eff */
[----:B------:R-:W-:Y:S02]  /*3a90*/  ISETP.LT.AND P4, PT, R65, R6, P0 ;  /* 0x000000064100720c */ /* 0x000fe40000781270 */
[----:B------:R-:W-:Y:S02]  /*3aa0*/  PRMT R7, RZ, 0x7610, R7 ;  /* 0x00007610ff077816 */ /* 0x000fe40000000007 */
[----:B-1----:R-:W-:Y:S01]  /*3ab0*/  LEA R2, P5, R10, R115, 0x1 ;  /* 0x000000730a027211 */ /* 0x002fe200078a08ff */
[----:B0-----:R-:W-:Y:S01]  /*3ac0*/  IMAD R30, R224, R5, RZ ;  /* 0x00000005e01e7224 */ /* 0x001fe200078e02ff */
[----:B------:R-:W-:-:S02]  /*3ad0*/  LEA R8, P6, R138, R115, 0x1 ;  /* 0x000000738a087211 */ /* 0x000fc400078c08ff */
[----:B------:R-:W-:Y:S01]  /*3ae0*/  PRMT R195, RZ, 0x7610, R195 ;  /* 0x00007610ffc37816 */ /* 0x000fe200000000c3 */
[----:B------:R0:W2:Y:S01]  /*3af0*/  @P2 LDG.E.U16 R7, desc[UR24][R28.64] ;  /* 0x000000181c072981 */ /* 0x0000a2000c1e1500 */
[-C--:B------:R-:W-:Y:S02]  /*3b00*/  LEA.HI.X.SX32 R3, R10, R117.reuse, 0x1, P5 ;  /* 0x000000750a037211 */ /* 0x080fe400028f0eff */
[----:B------:R-:W-:Y:S01]  /*3b10*/  PRMT R194, RZ, 0x7610, R194 ;  /* 0x00007610ffc27816 */ /* 0x000fe200000000c2 */
[----:B------:R-:W-:Y:S01]  /*3b20*/  IMAD R33, R33, UR5, RZ ;  /* 0x0000000521217c24 */ /* 0x000fe2000f8e02ff */
[----:B------:R-:W-:Y:S01]  /*3b30*/  LEA.HI.X.SX32 R9, R138, R117, 0x1, P6 ;  /* 0x000000758a097211 */ /* 0x000fe200030f0eff */
[----:B------:R-:W-:Y:S01]  /*3b40*/  IMAD R63, R63, UR5, RZ ;  /* 0x000000053f3f7c24 */ /* 0x000fe2000f8e02ff */
[----:B------:R-:W-:Y:S01]  /*3b50*/  LEA R92, P2, R30, UR22, 0x1 ;  /* 0x000000161e5c7c11 */ /* 0x000fe2000f8408ff */
[----:B------:R1:W2:Y:S01]  /*3b60*/  @P3 LDG.E.U16 R195, desc[UR24][R2.64] ;  /* 0x0000001802c33981 */ /* 0x0002a2000c1e1500 */
[----:B------:R-:W-:Y:S01]  /*3b70*/  IMAD R95, R32, UR5, RZ ;  /* 0x00000005205f7c24 */ /* 0x000fe2000f8e02ff */
[----:B------:R-:W-:-:S02]  /*3b80*/  LOP3.LUT R31, R0, 0x16, RZ, 0xfc, !PT ;  /* 0x00000016001f7812 */ /* 0x000fc400078efcff */
[----:B------:R4:W2:Y:S01]  /*3b90*/  @P4 LDG.E.U16 R194, desc[UR24][R8.64] ;  /* 0x0000001808c24981 */ /* 0x0008a2000c1e1500 */
[----:B0-----:R-:W-:Y:S02]  /*3ba0*/  LEA.HI.X.SX32 R29, R30, UR23, 0x1, P2 ;  /* 0x000000171e1d7c11 */ /* 0x001fe400090f0eff */
[-C--:B------:R-:W-:Y:S01]  /*3bb0*/  LEA R32, P6, R33, R92.reuse, 0x1 ;  /* 0x0000005c21207211 */ /* 0x080fe200078c08ff */
[----:B-1----:R-:W-:Y:S01]  /*3bc0*/  IMAD R2, R34, UR5, RZ ;  /* 0x0000000522027c24 */ /* 0x002fe2000f8e02ff */
[----:B------:R-:W-:Y:S01]  /*3bd0*/  LEA R30, P2, R63, R92, 0x1 ;  /* 0x0000005c3f1e7211 */ /* 0x000fe200078408ff */
[----:B------:R-:W-:Y:S02]  /*3be0*/  IMAD R3, R35, UR5, RZ ;  /* 0x0000000523037c24 */ /* 0x000fe4000f8e02ff */
[----:B----4-:R-:W-:Y:S01]  /*3bf0*/  IMAD R8, R36, UR5, RZ ;  /* 0x0000000524087c24 */ /* 0x010fe2000f8e02ff */
[----:B------:R-:W-:Y:S01]  /*3c00*/  ISETP.LT.AND P4, PT, R31, R6, P0 ;  /* 0x000000061f00720c */ /* 0x000fe20000781270 */
[----:B------:R-:W-:Y:S01]  /*3c10*/  IMAD R9, R37, UR5, RZ ;  /* 0x0000000525097c24 */ /* 0x000fe2000f8e02ff */
[----:B------:R-:W-:Y:S01]  /*3c20*/  LEA R34, P5, R2, R92, 0x1 ;  /* 0x0000005c02227211 */ /* 0x000fe200078a08ff */
[----:B------:R-:W-:Y:S01]  /*3c30*/  IMAD R28, R38, UR5, RZ ;  /* 0x00000005261c7c24 */ /* 0x000fe2000f8e02ff */
[-C--:B------:R-:W-:Y:S01]  /*3c40*/  LEA.HI.X.SX32 R33, R33, R29.reuse, 0x1, P6 ;  /* 0x0000001d21217211 */ /* 0x080fe200030f0eff */
[----:B------:R-:W-:Y:S01]  /*3c50*/  IMAD R64, R39, UR5, RZ ;  /* 0x0000000527407c24 */ /* 0x000fe2000f8e02ff */
[----:B------:R-:W-:-:S02]  /*3c60*/  LEA.HI.X.SX32 R31, R63, R29, 0x1, P2 ;  /* 0x0000001d3f1f7211 */ /* 0x000fc400010f0eff */
[-C--:B------:R-:W-:Y:S02]  /*3c70*/  LEA R38, P6, R8, R92.reuse, 0x1 ;  /* 0x0000005c08267211 */ /* 0x080fe400078c08ff */
[-C--:B------:R-:W-:Y:S01]  /*3c80*/  LEA R36, P2, R3, R92.reuse, 0x1 ;  /* 0x0000005c03247211 */ /* 0x080fe200078408ff */
[----:B------:R-:W-:Y:S01]  /*3c90*/  IMAD R65, R40, UR5, RZ ;  /* 0x0000000528417c24 */ /* 0x000fe2000f8e02ff */
[-C--:B------:R-:W-:Y:S01]  /*3ca0*/  LEA.HI.X.SX32 R35, R2, R29.reuse, 0x1, P5 ;  /* 0x0000001d02237211 */ /* 0x080fe200028f0eff */
        /* <DEDUP_REMOVED lines=11> */
[-C--:B------:R-:W-:Y:S01]  /*3d60*/  LEA R46, P5, R65, R92.reuse, 0x1 ;  /* 0x0000005c412e7211 */ /* 0x080fe200078a08ff */
[----:B------:R-:W-:Y:S01]  /*3d70*/  IMAD R68, R43, UR5, RZ ;  /* 0x000000052b447c24 */ /* 0x000fe2000f8e02ff */
[-C--:B------:R-:W-:Y:S01]  /*3d80*/  LEA.HI.X.SX32 R45, R64, R29.reuse, 0x1, P6 ;  /* 0x0000001d402d7211 */ /* 0x080fe200030f0eff */
[----:B------:R-:W-:Y:S01]  /*3d90*/  IMAD R75, R50, UR5, RZ ;  /* 0x00000005324b7c24 */ /* 0x000fe2000f8e02ff */
[-C--:B------:R-:W-:Y:S01]  /*3da0*/  LEA.HI.X.SX32 R43, R28, R29.reuse, 0x1, P2 ;  /* 0x0000001d1c2b7211 */ /* 0x080fe200010f0eff */
[----:B------:R-:W-:Y:S01]  /*3db0*/  IMAD R73, R48, UR5, RZ ;  /* 0x0000000530497c24 */ /* 0x000fe2000f8e02ff */
[-C--:B------:R-:W-:Y:S01]  /*3dc0*/  LEA R50, P6, R67, R92.reuse, 0x1 ;  /* 0x0000005c43327211 */ /* 0x080fe200078c08ff */
[----:B------:R-:W-:Y:S01]  /*3dd0*/  IMAD R72, R47, UR5, RZ ;  /* 0x000000052f487c24 */ /* 0x000fe2000f8e02ff */
        /* <DEDUP_REMOVED lines=24> */
[----:B------:R-:W-:Y:S01]  /*3f60*/  LEA R60, P2, R72, R92, 0x1 ;  /* 0x0000005c483c7211 */ /* 0x000fe200078408ff */
[----:B------:R-:W-:Y:S01]  /*3f70*/  IMAD R93, R61, UR5, RZ ;  /* 0x000000053d5d7c24 */ /* 0x000fe2000f8e02ff */
[----:B------:R-:W-:-:S02]  /*3f80*/  LEA.HI.X.SX32 R59, R71, R29, 0x1, P5 ;  /* 0x0000001d473b7211 */ /* 0x000fc400028f0eff */
[-C--:B------:R-:W-:Y:S02]  /*3f90*/  LEA R64, P5, R74, R92.reuse, 0x1 ;  /* 0x0000005c4a407211 */ /* 0x080fe400078a08ff */
[-C--:B------:R-:W-:Y:S02]  /*3fa0*/  LEA.HI.X.SX32 R63, R73, R29.reuse, 0x1, P6 ;  /* 0x0000001d493f7211 */ /* 0x080fe400030f0eff */
[-C--:B------:R-:W-:Y:S02]  /*3fb0*/  LEA.HI.X.SX32 R61, R72, R29.reuse, 0x1, P2 ;  /* 0x0000001d483d7211 */ /* 0x080fe400010f0eff */
[-C--:B------:R-:W-:Y:S02]  /*3fc0*/  LEA R68, P6, R76, R92.reuse, 0x1 ;  /* 0x0000005c4c447211 */ /* 0x080fe400078c08ff */
[----:B------:R-:W-:Y:S02]  /*3fd0*/  LEA R66, P2, R75, R92, 0x1 ;  /* 0x0000005c4b427211 */ /* 0x000fe400078408ff */
        /* <DEDUP_REMOVED lines=21> */
[----:B------:R-:W-:Y:S02]  /*4130*/  LEA.HI.X.SX32 R85, R89, R29, 0x1, P2 ;  /* 0x0000001d59557211 */ /* 0x000fe400010f0eff */
[----:B------:R-:W-:Y:S02]  /*4140*/  LEA R2, P6, R98, R115, 0x1 ;  /* 0x0000007362027211 */ /* 0x000fe400078c08ff */
[----:B------:R-:W-:Y:S02]  /*4150*/  LEA R90, P2, R95, R92, 0x1 ;  /* 0x0000005c5f5a7211 */ /* 0x000fe400078408ff */
[----:B------:R-:W-:-:S02]  /*4160*/  LOP3.LUT R249, R0, 0x26, RZ, 0xfc, !PT ;  /* 0x0000002600f97812 */ /* 0x000fc400078efcff */
[----:B------:R-:W-:Y:S02]  /*4170*/  LOP3.LUT R242, R0, 0x36, RZ, 0xfc, !PT ;  /* 0x0000003600f27812 */ /* 0x000fe400078efcff */
[----:B------:R-:W-:Y:S02]  /*4180*/  LEA.HI.X.SX32 R89, R93, R29, 0x1, P5 ;  /* 0x0000001d5d597211 */ /* 0x000fe400028f0eff */
[----:B------:R-:W-:Y:S02]  /*4190*/  LEA R92, P5, R97, R92, 0x1 ;  /* 0x0000005c615c7211 */ /* 0x000fe400078a08ff */
[----:B------:R-:W-:Y:S02]  /*41a0*/  LEA.HI.X.SX32 R3, R98, R117, 0x1, P6 ;  /* 0x0000007562037211 */ /* 0x000fe400030f0eff */
[----:B------:R-:W-:Y:S02]  /*41b0*/  LEA.HI.X.SX32 R91, R95, R29, 0x1, P2 ;  /* 0x0000001d5f5b7211 */ /* 0x000fe400010f0eff */
[----:B------:R-:W-:-:S02]  /*41c0*/  LEA R28, P6, R94, R115, 0x1 ;  /* 0x000000735e1c7211 */ /* 0x000fc400078c08ff */
[-C--:B------:R-:W-:Y:S02]  /*41d0*/  ISETP.LT.AND P3, PT, R249, R6.reuse, P0 ;  /* 0x00000006f900720c */ /* 0x080fe40000761270 */
[----:B------:R-:W-:Y:S02]  /*41e0*/  ISETP.LT.AND P2, PT, R242, R6, P0 ;  /* 0x00000006f200720c */ /* 0x000fe40000741270 */
[----:B------:R-:W-:Y:S02]  /*41f0*/  LEA.HI.X.SX32 R93, R97, R29, 0x1, P5 ;  /* 0x0000001d615d7211 */ /* 0x000fe400028f0eff */
[----:B------:R-:W-:Y:S02]  /*4200*/  LEA.HI.X.SX32 R29, R94, R117, 0x1, P6 ;  /* 0x000000755e1d7211 */ /* 0x000fe400030f0eff */
[----:B------:R-:W-:Y:S02]  /*4210*/  LEA R94, P5, R96, R115, 0x1 ;  /* 0x00000073605e7211 */ /* 0x000fe400078a08ff */
[----:B------:R-:W-:-:S02]  /*4220*/  PRMT R9, RZ, 0x7610, R9 ;  /* 0x00007610ff097816 */ /* 0x000fc40000000009 */
[----:B------:R-:W-:Y:S02]  /*4230*/  PRMT R8, RZ, 0x7610, R8 ;  /* 0x00007610ff087816 */ /* 0x000fe40000000008 */
[----:B------:R-:W-:Y:S02]  /*4240*/  LEA.HI.X.SX32 R95, R96, R117, 0x1, P5 ;  /* 0x00000075605f7211 */ /* 0x000fe400028f0eff */
[----:B------:R-:W4:Y:S01]  /*4250*/  @P3 LDG.E.U16 R9, desc[UR24][R28.64] ;  /* 0x000000181c093981 */ /* 0x000f22000c1e1500 */
[----:B------:R-:W-:-:S03]  /*4260*/  LEA R96, P5, R112, R115, 0x1 ;  /* 0x0000007370607211 */ /* 0x000fc600078a08ff */
[----:B------:R0:W2:Y:S01]  /*4270*/  @P2 LDG.E.U16 R8, desc[UR24][R94.64] ;  /* 0x000000185e082981 */ /* 0x0000a2000c1e1500 */
[----:B------:R-:W-:Y:S02]  /*4280*/  LEA.HI R231, R222, 0xe, RZ, 0x1a ;  /* 0x0000000edee77811 */ /* 0x000fe400078fd0ff */
[----:B------:R-:W-:Y:S02]  /*4290*/  LEA R98, P2, R110, R115, 0x1 ;  /* 0x000000736e627211 */ /* 0x000fe400078408ff */
[----:B------:R-:W-:Y:S02]  /*42a0*/  LEA.HI.X.SX32 R97, R112, R117, 0x1, P5 ;  /* 0x0000007570617211 */ /* 0x000fe400028f0eff */
[C---:B0-----:R-:W-:Y:S02]  /*42b0*/  LEA R94, P3, R114.reuse, R115, 0x1 ;  /* 0x00000073725e7211 */ /* 0x041fe400078608ff */
[----:B------:R-:W-:Y:S02]  /*42c0*/  PRMT R193, RZ, 0x7610, R193 ;  /* 0x00007610ffc17816 */ /* 0x000fe400000000c1 */
[----:B------:R-:W-:-:S02]  /*42d0*/  LEA.HI.X.SX32 R95, R114, R117, 0x1, P3 ;  /* 0x00000075725f7211 */ /* 0x000fc400018f0eff */
[----:B------:R-:W-:Y:S02]  /*42e0*/  LEA.HI R229, R222, 0x2e, RZ, 0x1a ;  /* 0x0000002edee57811 */ /* 0x000fe400078fd0ff */
[-C--:B------:R-:W-:Y:S01]  /*42f0*/  LEA R28, P3, R100, R115.reuse, 0x1 ;  /* 0x00000073641c7211 */ /* 0x080fe200078608ff */
[-C--:B------:R-:W-:Y:S01]  /*4300*/  IMAD R116, R231, R4.reuse, RZ ;  /* 0x00000004e7747224 */ /* 0x080fe200078e02ff */
[----:B------:R-:W-:Y:S02]  /*4310*/  LEA R118, P5, R104, R115, 0x1 ;  /* 0x0000007368767211 */ /* 0x000fe400078a08ff */
[----:B------:R-:W-:Y:S01]  /*4320*/  LEA.HI.X.SX32 R99, R110, R117, 0x1, P2 ;  /* 0x000000756e637211 */ /* 0x000fe200010f0eff */
[----:B------:R0:W2:Y:S01]  /*4330*/  @P4 LDG.E.U16 R193, desc[UR24][R2.64] ;  /* 0x0000001802c14981 */ /* 0x0000a2000c1e1500 */
[----:B------:R-:W-:Y:S02]  /*4340*/  LEA.HI R228, R222, 0x3e, RZ, 0x1a ;  /* 0x0000003edee47811 */ /* 0x000fe400078fd0ff */
[----:B------:R-:W-:Y:S01]  /*4350*/  LEA R120, P2, R102, R115, 0x1 ;  /* 0x0000007366787211 */ /* 0x000fe200078408ff */
[----:B------:R-:W-:Y:S01]  /*4360*/  IMAD R154, R229, R4, RZ ;  /* 0x00000004e59a7224 */ /* 0x000fe200078e02ff */
[----:B------:R-:W-:-:S02]  /*4370*/  LEA.HI.X.SX32 R29, R100, R117, 0x1, P3 ;  /* 0x00000075641d7211 */ /* 0x000fc400018f0eff */
[----:B------:R-:W-:Y:S02]  /*4380*/  LEA.HI.X.SX32 R119, R104, R117, 0x1, P5 ;  /* 0x0000007568777211 */ /* 0x000fe400028f0eff */
[C---:B------:R-:W-:Y:S02]  /*4390*/  LEA.HI R230, R222.reuse, 0x1e, RZ, 0x1a ;  /* 0x0000001edee67811 */ /* 0x040fe400078fd0ff */
[----:B------:R-:W-:Y:S02]  /*43a0*/  LEA.HI R226, R222, 0x5e, RZ, 0x1a ;  /* 0x0000005edee27811 */ /* 0x000fe400078fd0ff */
[----:B------:R-:W-:Y:S01]  /*43b0*/  LEA R100, P5, R106, R115, 0x1 ;  /* 0x000000736a647211 */ /* 0x000fe200078a08ff */
[----:B------:R-:W-:Y:S01]  /*43c0*/  IMAD R156, R228, R4, RZ ;  /* 0x00000004e49c7224 */ /* 0x000fe200078e02ff */
[----:B------:R-:W-:Y:S02]  /*43d0*/  LEA.HI.X.SX32 R121, R102, R117, 0x1, P2 ;  /* 0x0000007566797211 */ /* 0x000fe400010f0eff */
[----:B------:R-:W-:-:S02]  /*43e0*/  LEA.HI R225, R222, 0x6e, RZ, 0x1a ;  /* 0x0000006edee17811 */ /* 0x000fc400078fd0ff */
[-C--:B0-----:R-:W-:Y:S02]  /*43f0*/  LEA R2, P6, R108, R115.reuse, 0x1 ;  /* 0x000000736c027211 */ /* 0x081fe400078c08ff */
[----:B------:R-:W-:Y:S01]  /*4400*/  LEA R102, P2, R116, R115, 0x1 ;  /* 0x0000007374667211 */ /* 0x000fe200078408ff */
[-C--:B------:R-:W-:Y:S01]  /*4410*/  IMAD R152, R230, R4.reuse, RZ ;  /* 0x00000004e6987224 */ /* 0x080fe200078e02ff */
[----:B------:R-:W-:Y:S01]  /*4420*/  LEA.HI.X.SX32 R101, R106, R117, 0x1, P5 ;  /* 0x000000756a657211 */ /* 0x000fe200028f0eff */
[-C--:B------:R-:W-:Y:S01]  /*4430*/  IMAD R160, R226, R4.reuse, RZ ;  /* 0x00000004e2a07224 */ /* 0x080fe200078e02ff */
[C---:B------:R-:W-:Y:S02]  /*4440*/  LEA.HI R227, R222.reuse, 0x4e, RZ, 0x1a ;  /* 0x0000004edee37811 */ /* 0x040fe400078fd0ff */
[----:B------:R-:W-:Y:S02]  /*4450*/  LEA.HI R223, R222, 0x7e, RZ, 0x1a ;  /* 0x0000007ededf7811 */ /* 0x000fe400078fd0ff */
[----:B------:R-:W-:Y:S01]  /*4460*/  LEA R106, P5, R154, R115, 0x1 ;  /* 0x000000739a6a7211 */ /* 0x000fe200078a08ff */
[----:B------:R-:W-:Y:S01]  /*4470*/  IMAD R162, R225, R4, RZ ;  /* 0x00000004e1a27224 */ /* 0x000fe200078e02ff */
[----:B------:R-:W-:-:S02]  /*4480*/  LEA.HI.X.SX32 R3, R108, R117, 0x1, P6 ;  /* 0x000000756c037211 */ /* 0x000fc400030f0eff */
[----:B------:R-:W-:Y:S02]  /*4490*/  LEA.HI.X.SX32 R103, R116, R117, 0x1, P2 ;  /* 0x0000007574677211 */ /* 0x000fe400010f0eff */
[----:B------:R-:W-:Y:S01]  /*44a0*/  LEA R108, P2, R156, R115, 0x1 ;  /* 0x000000739c6c7211 */ /* 0x000fe200078408ff */
[-C--:B------:R-:W-:Y:S01]  /*44b0*/  IMAD R158, R227, R4.reuse, RZ ;  /* 0x00000004e39e7224 */ /* 0x080fe200078e02ff */
[----:B------:R-:W-:Y:S01]  /*44c0*/  LEA.HI.X.SX32 R107, R154, R117, 0x1, P5 ;  /* 0x000000759a6b7211 */ /* 0x000fe200028f0eff */
[----:B------:R-:W-:Y:S01]  /*44d0*/  IMAD R164, R223, R4, RZ ;  /* 0x00000004dfa47224 */ /* 0x000fe200078e02ff */
[-C--:B------:R-:W-:Y:S02]  /*44e0*/  LEA R104, P6, R152, R115.reuse, 0x1 ;  /* 0x0000007398687211 */ /* 0x080fe400078c08ff */
[----:B------:R-:W-:Y:S02]  /*44f0*/  LEA R112, P5, R160, R115, 0x1 ;  /* 0x00000073a0707211 */ /* 0x000fe400078a08ff */
[----:B------:R-:W-:-:S02]  /*4500*/  LEA.HI.X.SX32 R109, R156, R117, 0x1, P2 ;  /* 0x000000759c6d7211 */ /* 0x000fc400010f0eff */
[----:B------:R-:W-:Y:S02]  /*4510*/  LEA R114, P2, R162, R115, 0x1 ;  /* 0x00000073a2727211 */ /* 0x000fe400078408ff */
[----:B------:R-:W-:Y:S02]  /*4520*/  LOP3.LUT R205, R0, 0x76, RZ, 0xfc, !PT ;  /* 0x0000007600cd7812 */ /* 0x000fe400078efcff */
[-C--:B------:R-:W-:Y:S02]  /*4530*/  LEA.HI.X.SX32 R105, R152, R117.reuse, 0x1, P6 ;  /* 0x0000007598697211 */ /* 0x080fe400030f0eff */
[----:B------:R-:W-:Y:S02]  /*4540*/  LEA.HI.X.SX32 R113, R160, R117, 0x1, P5 ;  /* 0x00000075a0717211 */ /* 0x000fe400028f0eff */
[-C--:B------:R-:W-:Y:S02]  /*4550*/  LEA R110, P6, R158, R115.reuse, 0x1 ;  /* 0x000000739e6e7211 */ /* 0x080fe400078c08ff */
[----:B------:R-:W-:-:S02]  /*4560*/  LEA R116, P5, R164, R115, 0x1 ;  /* 0x00000073a4747211 */ /* 0x000fc400078a08ff */
[----:B------:R-:W-:Y:S02]  /*4570*/  LEA.HI.X.SX32 R115, R162, R117, 0x1, P2 ;  /* 0x00000075a2737211 */ /* 0x000fe400010f0eff */
[-C--:B------:R-:W-:Y:S02]  /*4580*/  ISETP.LT.AND P2, PT, R205, R6.reuse, P0 ;  /* 0x00000006cd00720c */ /* 0x080fe40000741270 */
[----:B------:R-:W-:Y:S02]  /*4590*/  LOP3.LUT R235, R0, 0x46, RZ, 0xfc, !PT ;  /* 0x0000004600eb7812 */ /* 0x000fe400078efcff */
[----:B------:R-:W-:Y:S02]  /*45a0*/  PRMT R154, RZ, 0x7610, R154 ;  /* 0x00007610ff9a7816 */ /* 0x000fe4000000009a */
[----:B------:R-:W-:Y:S02]  /*45b0*/  ISETP.LT.AND P4, PT, R235, R6, P0 ;  /* 0x00000006eb00720c */ /* 0x000fe40000781270 */
[----:B------:R-:W-:-:S05]  /*45c0*/  PRMT R153, RZ, 0x7610, R153 ;  /* 0x00007610ff997816 */ /* 0x000fca0000000099 */
[----:B------:R-:W3:Y:S01]  /*45d0*/  @P2 LDG.E.U16 R154, desc[UR24][R120.64] ;  /* 0x00000018789a2981 */ /* 0x000ee2000c1e1500 */
[----:B------:R-:W-:-:S05]  /*45e0*/  ISETP.LT.AND P2, PT, R0, R6, P0 ;  /* 0x000000060000720c */ /* 0x000fca0000741270 */
[----:B------:R0:W3:Y:S01]  /*45f0*/  @P4 LDG.E.U16 R153, desc[UR24][R2.64] ;  /* 0x0000001802994981 */ /* 0x0000e2000c1e1500 */
[C---:B------:R-:W-:Y:S02]  /*4600*/  LOP3.LUT R200, R0.reuse, 0x66, RZ, 0xfc, !PT ;  /* 0x0000006600c87812 */ /* 0x040fe400078efcff */
[C---:B------:R-:W-:Y:S02]  /*4610*/  LOP3.LUT R232, R0.reuse, 0x2, RZ, 0xfc, !PT ;  /* 0x0000000200e87812 */ /* 0x040fe400078efcff */
[----:B0-----:R-:W-:Y:S02]  /*4620*/  PRMT R2, RZ, 0x7610, R2 ;  /* 0x00007610ff027816 */ /* 0x001fe40000000002 */
[----:B------:R-:W-:Y:S02]  /*4630*/  LOP3.LUT R214, R0, 0x56, RZ, 0xfc, !PT ;  /* 0x0000005600d67812 */ /* 0x000fe400078efcff */
[----:B------:R-:W-:Y:S02]  /*4640*/  LEA.HI.X.SX32 R111, R158, R117, 0x1, P6 ;  /* 0x000000759e6f7211 */ /* 0x000fe400030f0eff */
[----:B------:R-:W3:Y:S01]  /*4650*/  @P2 LDG.E.U16 R2, desc[UR24][R94.64] ;  /* 0x000000185e022981 */ /* 0x000ee2000c1e1500 */
[----:B------:R-:W-:-:S02]  /*4660*/  ISETP.LT.AND P6, PT, R200, R6, P0 ;  /* 0x00000006c800720c */ /* 0x000fc400007c1270 */
[-C--:B------:R-:W-:Y:S02]  /*4670*/  ISETP.LT.AND P2, PT, R232, R6.reuse, P0 ;  /* 0x00000006e800720c */ /* 0x080fe40000741270 */
[----:B------:R-:W-:Y:S01]  /*4680*/  ISETP.LT.AND P3, PT, R214, R6, P0 ;  /* 0x00000006d600720c */ /* 0x000fe20000761270 */
[----:B------:R-:W4:Y:S01]  /*4690*/  LDL.LU R232, [R1+0xc] ;  /* 0x00000c0001e87983 */ /* 0x000f220000300800 */
[----:B------:R-:W-:Y:S02]  /*46a0*/  PRMT R155, RZ, 0x7610, R155 ;  /* 0x00007610ff9b7816 */ /* 0x000fe4000000009b */
[----:B------:R-:W-:Y:S02]  /*46b0*/  PRMT R192, RZ, 0x7610, R192 ;  /* 0x00007610ffc07816 */ /* 0x000fe400000000c0 */
[----:B------:R-:W-:Y:S02]  /*46c0*/  PRMT R152, RZ, 0x7610, R152 ;  /* 0x00007610ff987816 */ /* 0x000fe40000000098 */
[C---:B------:R-:W-:Y:S01]  /*46d0*/  LOP3.LUT R3, R0.reuse, 0x4, RZ, 0xfc, !PT ;  /* 0x0000000400037812 */ /* 0x040fe200078efcff */
[----:B------:R-:W4:Y:S01]  /*46e0*/  @P6 LDG.E.U16 R155, desc[UR24][R118.64] ;  /* 0x00000018769b6981 */ /* 0x000f22000c1e1500 */
[----:B------:R-:W-:-:S02]  /*46f0*/  LOP3.LUT R0, R0, 0x6, RZ, 0xfc, !PT ;  /* 0x0000000600007812 */ /* 0x000fc400078efcff */
[----:B------:R-:W-:Y:S01]  /*4700*/  LEA.HI.X.SX32 R117, R164, R117, 0x1, P5 ;  /* 0x00000075a4757211 */ /* 0x000fe200028f0eff */
[----:B------:R-:W4:Y:S01]  /*4710*/  @P2 LDG.E.U16 R192, desc[UR24][R96.64] ;  /* 0x0000001860c02981 */ /* 0x000f22000c1e1500 */
[-C--:B------:R-:W-:Y:S02]  /*4720*/  ISETP.LT.AND P6, PT, R3, R6.reuse, P0 ;  /* 0x000000060300720c */ /* 0x080fe400007c1270 */
[-C--:B------:R-:W-:Y:S01]  /*4730*/  ISETP.LT.AND P5, PT, R0, R6.reuse, P0 ;  /* 0x000000060000720c */ /* 0x080fe200007a1270 */
[----:B------:R0:W4:Y:S01]  /*4740*/  @P3 LDG.E.U16 R152, desc[UR24][R28.64] ;  /* 0x000000181c983981 */ /* 0x000122000c1e1500 */
[-C--:B------:R-:W-:Y:S02]  /*4750*/  ISETP.LT.AND P4, PT, R231, R6.reuse, P0 ;  /* 0x00000006e700720c */ /* 0x080fe40000781270 */
[-C--:B------:R-:W-:Y:S02]  /*4760*/  ISETP.LT.AND P3, PT, R230, R6.reuse, P0 ;  /* 0x00000006e600720c */ /* 0x080fe40000761270 */
[----:B------:R-:W-:-:S02]  /*4770*/  ISETP.LT.AND P2, PT, R229, R6, P0 ;  /* 0x00000006e500720c */ /* 0x000fc40000741270 */
[----:B------:R-:W-:Y:S02]  /*4780*/  PRMT R161, RZ, 0x7610, R161 ;  /* 0x00007610ffa17816 */ /* 0x000fe400000000a1 */
[----:B------:R-:W-:Y:S02]  /*4790*/  PRMT R162, RZ, 0x7610, R162 ;  /* 0x00007610ffa27816 */ /* 0x000fe400000000a2 */
[----:B------:R-:W-:Y:S02]  /*47a0*/  PRMT R163, RZ, 0x7610, R163 ;  /* 0x00007610ffa37816 */ /* 0x000fe400000000a3 */
[----:B------:R-:W-:Y:S01]  /*47b0*/  PRMT R164, RZ, 0x7610, R164 ;  /* 0x00007610ffa47816 */ /* 0x000fe200000000a4 */
[----:B------:R-:W4:Y:S01]  /*47c0*/  @P6 LDG.E.U16 R161, desc[UR24][R98.64] ;  /* 0x0000001862a16981 */ /* 0x000f22000c1e1500 */
[----:B------:R-:W-:Y:S02]  /*47d0*/  PRMT R165, RZ, 0x7610, R165 ;  /* 0x00007610ffa57816 */ /* 0x000fe400000000a5 */
[-C--:B------:R-:W-:Y:S01]  /*47e0*/  ISETP.LT.AND P6, PT, R228, R6.reuse, P0 ;  /* 0x00000006e400720c */ /* 0x080fe200007c1270 */
[----:B------:R-:W4:Y:S01]  /*47f0*/  @P5 LDG.E.U16 R162, desc[UR24][R100.64] ;  /* 0x0000001864a25981 */ /* 0x000f22000c1e1500 */
[----:B------:R-:W-:-:S03]  /*4800*/  ISETP.LT.AND P5, PT, R227, R6, P0 ;  /* 0x00000006e300720c */ /* 0x000fc600007a1270 */
[----:B------:R-:W4:Y:S01]  /*4810*/  @P4 LDG.E.U16 R163, desc[UR24][R102.64] ;  /* 0x0000001866a34981 */ /* 0x000f22000c1e1500 */
[----:B------:R-:W-:-:S03]  /*4820*/  ISETP.LT.AND P4, PT, R226, R6, P0 ;  /* 0x00000006e200720c */ /* 0x000fc60000781270 */
[----:B------:R-:W4:Y:S01]  /*4830*/  @P3 LDG.E.U16 R164, desc[UR24][R104.64] ;  /* 0x0000001868a43981 */ /* 0x000f22000c1e1500 */
[----:B------:R-:W-:-:S03]  /*4840*/  ISETP.LT.AND P3, PT, R225, R6, P0 ;  /* 0x00000006e100720c */ /* 0x000fc60000761270 */
[----:B------:R-:W4:Y:S01]  /*4850*/  @P2 LDG.E.U16 R165, desc[UR24][R106.64] ;  /* 0x000000186aa52981 */ /* 0x000f22000c1e1500 */
[-C--:B------:R-:W-:Y:S02]  /*4860*/  ISETP.LT.AND P2, PT, R224, R6.reuse, P0 ;  /* 0x00000006e000720c */ /* 0x080fe40000741270 */
[----:B------:R-:W-:Y:S02]  /*4870*/  ISETP.LT.AND P0, PT, R223, R6, P0 ;  /* 0x00000006df00720c */ /* 0x000fe40000701270 */
[----:B------:R-:W-:Y:S02]  /*4880*/  PRMT R166, RZ, 0x7610, R166 ;  /* 0x00007610ffa67816 */ /* 0x000fe400000000a6 */
[----:B------:R-:W-:Y:S02]  /*4890*/  PRMT R167, RZ, 0x7610, R167 ;  /* 0x00007610ffa77816 */ /* 0x000fe400000000a7 */
[----:B------:R-:W-:Y:S02]  /*48a0*/  PRMT R168, RZ, 0x7610, R168 ;  /* 0x00007610ffa87816 */ /* 0x000fe400000000a8 */
[----:B------:R-:W-:Y:S01]  /*48b0*/  PRMT R169, RZ, 0x7610, R169 ;  /* 0x00007610ffa97816 */ /* 0x000fe200000000a9 */
[----:B------:R-:W4:Y:S01]  /*48c0*/  @P6 LDG.E.U16 R166, desc[UR24][R108.64] ;  /* 0x000000186ca66981 */ /* 0x000f22000c1e1500 */
[----:B------:R-:W-:-:S02]  /*48d0*/  PRMT R170, RZ, 0x7610, R170 ;  /* 0x00007610ffaa7816 */ /* 0x000fc400000000aa */
[----:B------:R-:W-:Y:S01]  /*48e0*/  PRMT R171, RZ, 0x7610, R171 ;  /* 0x00007610ffab7816 */ /* 0x000fe200000000ab */
[----:B------:R-:W4:Y:S01]  /*48f0*/  @P5 LDG.E.U16 R167, desc[UR24][R110.64] ;  /* 0x000000186ea75981 */ /* 0x000f22000c1e1500 */
[----:B------:R-:W-:Y:S02]  /*4900*/  PRMT R172, RZ, 0x7610, R172 ;  /* 0x00007610ffac7816 */ /* 0x000fe400000000ac */
[----:B------:R-:W-:Y:S01]  /*4910*/  PRMT R173, RZ, 0x7610, R173 ;  /* 0x00007610ffad7816 */ /* 0x000fe200000000ad */
[----:B------:R-:W4:Y:S01]  /*4920*/  @P4 LDG.E.U16 R168, desc[UR24][R112.64] ;  /* 0x0000001870a84981 */ /* 0x000f22000c1e1500 */
        /* <DEDUP_REMOVED lines=9> */
[----:B------:R-:W-:-:S03]  /*49c0*/  PRMT R180, RZ, 0x7610, R180 ;  /* 0x00007610ffb47816 */ /* 0x000fc600000000b4 */
        /* <DEDUP_REMOVED lines=29> */
[----:B0-----:R-:W-:-:S03]  /*4ba0*/  PRMT R28, RZ, 0x7610, R28 ;  /* 0x00007610ff1c7816 */ /* 0x001fc6000000001c */
        /* <DEDUP_REMOVED lines=10> */
[----:B------:R-:W4:Y:S04]  /*4c50*/  @P2 LDG.E.U16 R158, desc[UR24][R56.64] ;  /* 0x00000018389e2981 */ /* 0x000f28000c1e1500 */
[----:B------:R-:W4:Y:S04]  /*4c60*/  @P2 LDG.E.U16 R159, desc[UR24][R72.64] ;  /* 0x00000018489f2981 */ /* 0x000f28000c1e1500 */
[----:B------:R-:W4:Y:S04]  /*4c70*/  @P2 LDG.E.U16 R160, desc[UR24][R88.64] ;  /* 0x0000001858a02981 */ /* 0x000f28000c1e1500 */
[----:B------:R-:W4:Y:S04]  /*4c80*/  @P2 LDG.E.U16 R28, desc[UR24][R42.64] ;  /* 0x000000182a1c2981 */ /* 0x000f28000c1e1500 */
[----:B------:R-:W4:Y:S04]  /*4c90*/  @P2 LDG.E.U16 R29, desc[UR24][R58.64] ;  /* 0x000000183a1d2981 */ /* 0x000f28000c1e1500 */
[----:B------:R-:W4:Y:S04]  /*4ca0*/  @P2 LDG.E.U16 R118, desc[UR24][R74.64] ;  /* 0x000000184a762981 */ /* 0x000f28000c1e1500 */
[----:B------:R-:W4:Y:S04]  /*4cb0*/  @P2 LDG.E.U16 R119, desc[UR24][R90.64] ;  /* 0x000000185a772981 */ /* 0x000f28000c1e1500 */
[----:B------:R-:W4:Y:S01]  /*4cc0*/  @P2 LDG.E.U16 R120, desc[UR24][R44.64] ;  /* 0x000000182c782981 */ /* 0x000f22000c1e1500 */
[----:B------:R-:W-:-:S03]  /*4cd0*/  PRMT R156, RZ, 0x7610, R156 ;  /* 0x00007610ff9c7816 */ /* 0x000fc6000000009c */
[----:B------:R-:W4:Y:S01]  /*4ce0*/  @P2 LDG.E.U16 R121, desc[UR24][R60.64] ;  /* 0x000000183c792981 */ /* 0x000f22000c1e1500 */
[----:B------:R-:W-:-:S03]  /*4cf0*/  PRMT R157, RZ, 0x7610, R157 ;  /* 0x00007610ff9d7816 */ /* 0x000fc6000000009d */
[----:B------:R-:W4:Y:S04]  /*4d00*/  @P2 LDG.E.U16 R156, desc[UR24][R76.64] ;  /* 0x000000184c9c2981 */ /* 0x000f28000c1e1500 */
[----:B------:R-:W4:Y:S01]  /*4d10*/  @P2 LDG.E.U16 R157, desc[UR24][R92.64] ;  /* 0x000000185c9d2981 */ /* 0x000f22000c1e1500 */
[----:B------:R-:W-:-:S04]  /*4d20*/  @!UP1 UIADD3 UR4, UPT, UPT, -UR4, 0x100000, URZ ;  /* 0x0010000004049890 */ /* 0x000fc8000fffe1ff */
[----:B------:R-:W-:Y:S02]  /*4d30*/  @!UP1 USHF.L.U32 UR5, UR4, 0xb, URZ ;  /* 0x0000000b04059899 */ /* 0x000fe400080006ff */
[----:B------:R-:W-:Y:S01]  /*4d40*/  @!UP1 USHF.L.U32 UR4, UR4, 0x1, URZ ;  /* 0x0000000104049899 */ /* 0x000fe200080006ff */
[----:B------:R-:W-:Y:S01]  /*4d50*/  SHF.R.S32.HI R0, RZ, 0x6, R222 ;  /* 0x00000006ff007819 */ /* 0x000fe200000114de */
[----:B------:R-:W-:-:S03]  /*4d60*/  IMAD.SHL.U32 R197, R197, 0x2, RZ ;  /* 0x00000002c5c57824 */ /* 0x000fc600078e00ff */
[----:B------:R-:W-:Y:S01]  /*4d70*/  SGXT R0, R0, 0x1 ;  /* 0x000000010000781a */ /* 0x000fe20000000200 */
[----:B------:R-:W-:-:S03]  /*4d80*/  VOTEU.ALL UP1, P1 ;  /* 0x0000000000ff7886 */ /* 0x000fc60000820000 */
[----:B------:R-:W-:-:S03]  /*4d90*/  LOP3.LUT R0, R197, 0x90, R0, 0x78, !PT ;  /* 0x00000090c5007812 */ /* 0x000fc600078e7800 */
[----:B------:R0:W1:Y:S02]  /*4da0*/  @!UP1 SYNCS.EXCH.64 URZ, [UR11+0xc008], UR4 ;  /* 0x00c008040bff95b2 */ /* 0x0000640008000100 */
[----:B------:R0:W-:Y:S04]  /*4db0*/  STS.U16 [R0+UR11+0x400], R145 ;  /* 0x0004009100007988 */ /* 0x0001e8000800040b */
[----:B-----5:R-:W-:Y:S01]  /*4dc0*/  STS.U16 [R0+UR11+0x800], R146 ;  /* 0x0008009200007988 */ /* 0x020fe2000800040b */
[----:B0-----:R-:W-:-:S03]  /*4dd0*/  LOP3.LUT R145, R0, 0x20, RZ, 0x3c, !PT ;  /* 0x0000002000917812 */ /* 0x001fc600078e3cff */
[----:B------:R0:W-:Y:S04]  /*4de0*/  STS.U16 [R0+UR11+0xc00], R147 ;  /* 0x000c009300007988 */ /* 0x0001e8000800040b */
[----:B------:R-:W-:Y:S04]  /*4df0*/  STS.U16 [R0+UR11+0x1000], R148 ;  /* 0x0010009400007988 */ /* 0x000fe8000800040b */
[----:B------:R-:W-:Y:S04]  /*4e00*/  STS.U16 [R0+UR11+0x1400], R149 ;  /* 0x0014009500007988 */ /* 0x000fe8000800040b */
[----:B------:R-:W-:Y:S04]  /*4e10*/  STS.U16 [R0+UR11+0x1800], R150 ;  /* 0x0018009600007988 */ /* 0x000fe8000800040b */
[----:B--2---:R-:W-:Y:S04]  /*4e20*/  STS.U16 [R0+UR11+0x1c00], R144 ;  /* 0x001c009000007988 */ /* 0x004fe8000800040b */
[----:B------:R-:W-:Y:S04]  /*4e30*/  STS.U16 [R0+UR11+0x2000], R143 ;  /* 0x0020008f00007988 */ /* 0x000fe8000800040b */
[----:B------:R-:W-:Y:S04]  /*4e40*/  STS.U16 [R0+UR11+0x2400], R135 ;  /* 0x0024008700007988 */ /* 0x000fe8000800040b */
[----:B------:R-:W-:Y:S04]  /*4e50*/  STS.U16 [R0+UR11+0x2800], R142 ;  /* 0x0028008e00007988 */ /* 0x000fe8000800040b */
[----:B------:R-:W-:Y:S04]  /*4e60*/  STS.U16 [R0+UR11+0x2c00], R139 ;  /* 0x002c008b00007988 */ /* 0x000fe8000800040b */
[----:B------:R-:W-:Y:S04]  /*4e70*/  STS.U16 [R0+UR11+0x3000], R137 ;  /* 0x0030008900007988 */ /* 0x000fe8000800040b */
[----:B------:R-:W-:Y:S04]  /*4e80*/  STS.U16 [R0+UR11+0x3400], R141 ;  /* 0x0034008d00007988 */ /* 0x000fe8000800040b */
[----:B------:R-:W-:Y:S04]  /*4e90*/  STS.U16 [R0+UR11+0x3800], R140 ;  /* 0x0038008c00007988 */ /* 0x000fe8000800040b */
[----:B------:R-:W-:Y:S01]  /*4ea0*/  STS.U16 [R0+UR11+0x3c00], R123 ;  /* 0x003c007b00007988 */ /* 0x000fe2000800040b */
[----:B------:R-:W-:Y:S01]  /*4eb0*/  SHF.R.S32.HI R3, RZ, 0x1f, R151 ;  /* 0x0000001fff037819 */ /* 0x000fe20000011497 */
[----:B0-----:R-:W0:Y:S03]  /*4ec0*/  S2R R147, SR_TID.X ;  /* 0x0000000000937919 */ /* 0x001e260000002100 */
[----:B------:R-:W-:-:S02]  /*4ed0*/  SHF.L.U64.HI R3, R151, 0x1, R3 ;  /* 0x0000000197037819 */ /* 0x000fc40000010203 */
[----:B------:R-:W-:Y:S02]  /*4ee0*/  SHF.R.S32.HI R231, RZ, 0x1f, R26 ;  /* 0x0000001fffe77819 */ /* 0x000fe4000001141a */
[----:B------:R-:W-:Y:S01]  /*4ef0*/  LEA R227, P2, R26, R220, 0x1 ;  /* 0x000000dc1ae37211 */ /* 0x000fe200078408ff */
[----:B---3--:R0:W-:Y:S04]  /*4f00*/  STS.U16 [R0+UR11], R2 ;  /* 0x0000000200007988 */ /* 0x0081e8000800040b */
[----:B------:R-:W-:Y:S04]  /*4f10*/  STS.U16 [R145+UR11+0xd00], R122 ;  /* 0x000d007a91007988 */ /* 0x000fe8000800040b */
[----:B------:R-:W-:Y:S04]  /*4f20*/  STS.U16 [R145+UR11+0x1100], R134 ;  /* 0x0011008691007988 */ /* 0x000fe8000800040b */
[----:B------:R-:W-:Y:S04]  /*4f30*/  STS.U16 [R145+UR11+0x1500], R133 ;  /* 0x0015008591007988 */ /* 0x000fe8000800040b */
[----:B------:R-:W-:Y:S04]  /*4f40*/  STS.U16 [R145+UR11+0x1900], R132 ;  /* 0x0019008491007988 */ /* 0x000fe8000800040b */
[----:B------:R-:W-:Y:S04]  /*4f50*/  STS.U16 [R145+UR11+0x1d00], R131 ;  /* 0x001d008391007988 */ /* 0x000fe8000800040b */
[----:B------:R-:W-:Y:S04]  /*4f60*/  STS.U16 [R145+UR11+0x2100], R130 ;  /* 0x0021008291007988 */ /* 0x000fe8000800040b */
[----:B------:R-:W-:Y:S01]  /*4f70*/  STS.U16 [R145+UR11+0x2500], R129 ;  /* 0x0025008191007988 */ /* 0x000fe2000800040b */
[----:B------:R-:W-:-:S03]  /*4f80*/  ISETP.NE.U32.AND P0, PT, R198, RZ, PT ;  /* 0x000000ffc600720c */ /* 0x000fc60003f05070 */
[----:B------:R-:W-:Y:S01]  /*4f90*/  STS.U16 [R145+UR11+0x2900], R128 ;  /* 0x0029008091007988 */ /* 0x000fe2000800040b */
[----:B------:R-:W-:-:S03]  /*4fa0*/  LEA.HI.X R231, R26, R3, R231, 0x1, P2 ;  /* 0x000000031ae77211 */ /* 0x000fc600010f0ce7 */
[----:B------:R-:W-:Y:S01]  /*4fb0*/  STS.U16 [R145+UR11+0x2d00], R127 ;  /* 0x002d007f91007988 */ /* 0x000fe2000800040b */
[----:B------:R-:W-:-:S03]  /*4fc0*/  LOP3.LUT R198, R0, 0x40, RZ, 0x3c, !PT ;  /* 0x0000004000c67812 */ /* 0x000fc600078e3cff */
[----:B------:R-:W-:Y:S01]  /*4fd0*/  STS.U16 [R145+UR11+0x3100], R126 ;  /* 0x0031007e91007988 */ /* 0x000fe2000800040b */
[----:B------:R-:W-:-:S03]  /*4fe0*/  SHF.R.S32.HI R230, RZ, 0x1f, R136 ;  /* 0x0000001fffe67819 */ /* 0x000fc60000011488 */
[----:B------:R-:W-:Y:S01]  /*4ff0*/  STS.U16 [R145+UR11+0x3500], R125 ;  /* 0x0035007d91007988 */ /* 0x000fe2000800040b */
[----:B------:R-:W-:Y:S02]  /*5000*/  SHF.R.S32.HI R228, RZ, 0x1f, R138 ;  /* 0x0000001fffe47819 */ /* 0x000fe4000001148a */
[-C--:B------:R-:W-:Y:S01]  /*5010*/  LEA R226, P2, R136, R220.reuse, 0x1 ;  /* 0x000000dc88e27211 */ /* 0x080fe200078408ff */
[----:B------:R-:W-:Y:S01]  /*5020*/  STS.U16 [R145+UR11+0x3900], R124 ;  /* 0x0039007c91007988 */ /* 0x000fe2000800040b */
[----:B------:R-:W-:-:S03]  /*5030*/  LEA R229, P3, R138, R220, 0x1 ;  /* 0x000000dc8ae57211 */ /* 0x000fc600078608ff */
[----:B------:R-:W-:Y:S01]  /*5040*/  STS.U16 [R145+UR11+0x3d00], R11 ;  /* 0x003d000b91007988 */ /* 0x000fe2000800040b */
[----:B------:R-:W-:-:S03]  /*5050*/  LEA.HI.X R230, R136, R3, R230, 0x1, P2 ;  /* 0x0000000388e67211 */ /* 0x000fc600010f0ce6 */
[----:B------:R-:W-:Y:S01]  /*5060*/  STS.U16 [R145+UR11+0x500], R25 ;  /* 0x0005001991007988 */ /* 0x000fe2000800040b */
[----:B------:R-:W-:-:S03]  /*5070*/  LEA.HI.X R228, R138, R3, R228, 0x1, P3 ;  /* 0x000000038ae47211 */ /* 0x000fc600018f0ce4 */
[----:B------:R-:W-:Y:S01]  /*5080*/  STS.U16 [R145+UR11+0x900], R24 ;  /* 0x0009001891007988 */ /* 0x000fe2000800040b */
[----:B------:R-:W-:-:S03]  /*5090*/  SHF.R.S32.HI R223, RZ, 0x1f, R196 ;  /* 0x0000001fffdf7819 */ /* 0x000fc600000114c4 */
[----:B----4-:R-:W-:Y:S01]  /*50a0*/  STS.U16 [R145+UR11+0x100], R192 ;  /* 0x000100c091007988 */ /* 0x010fe2000800040b */
        /* <DEDUP_REMOVED lines=10> */
[----:B------:R-:W-:Y:S01]  /*5150*/  STS.U16 [R198+UR11+0x1e00], R19 ;  /* 0x001e0013c6007988 */ /* 0x000fe2000800040b */
[----:B------:R-:W-:-:S03]  /*5160*/  LEA R27, P2, R10, R220, 0x1 ;  /* 0x000000dc0a1b7211 */ /* 0x000fc600078408ff */
[----:B------:R-:W-:Y:S04]  /*5170*/  STS.U16 [R198+UR11+0x2200], R18 ;  /* 0x00220012c6007988 */ /* 0x000fe8000800040b */
[----:B------:R-:W-:Y:S01]  /*5180*/  STS.U16 [R198+UR11+0x2600], R17 ;  /* 0x00260011c6007988 */ /* 0x000fe2000800040b */
[----:B------:R-:W-:-:S03]  /*5190*/  LEA.HI.X R224, R10, R3, R224, 0x1, P2 ;  /* 0x000000030ae07211 */ /* 0x000fc600010f0ce0 */
[----:B------:R-:W-:Y:S01]  /*51a0*/  STS.U16 [R198+UR11+0x2a00], R16 ;  /* 0x002a0010c6007988 */ /* 0x000fe2000800040b */
[----:B------:R-:W-:-:S03]  /*51b0*/  LOP3.LUT R10, R0, 0x60, RZ, 0x3c, !PT ;  /* 0x00000060000a7812 */ /* 0x000fc600078e3cff */
[----:B------:R-:W-:Y:S04]  /*51c0*/  STS.U16 [R198+UR11+0x2e00], R15 ;  /* 0x002e000fc6007988 */ /* 0x000fe8000800040b */
[----:B------:R-:W-:Y:S04]  /*51d0*/  STS.U16 [R198+UR11+0x3200], R14 ;  /* 0x0032000ec6007988 */ /* 0x000fe8000800040b */
[----:B------:R-:W-:Y:S04]  /*51e0*/  STS.U16 [R198+UR11+0x3600], R13 ;  /* 0x0036000dc6007988 */ /* 0x000fe8000800040b */
[----:B------:R-:W-:Y:S04]  /*51f0*/  STS.U16 [R198+UR11+0x3a00], R12 ;  /* 0x003a000cc6007988 */ /* 0x000fe8000800040b */
[----:B------:R-:W-:Y:S04]  /*5200*/  STS.U16 [R198+UR11+0x3e00], R7 ;  /* 0x003e0007c6007988 */ /* 0x000fe8000800040b */
[----:B------:R-:W-:Y:S04]  /*5210*/  STS.U16 [R198+UR11+0x600], R195 ;  /* 0x000600c3c6007988 */ /* 0x000fe8000800040b */
[----:B------:R-:W-:Y:S01]  /*5220*/  STS.U16 [R198+UR11+0xa00], R194 ;  /* 0x000a00c2c6007988 */ /* 0x000fe2000800040b */
[----:B0-----:R-:W-:-:S03]  /*5230*/  LOP3.LUT R2, R147, 0x40, RZ, 0xc0, !PT ;  /* 0x0000004093027812 */ /* 0x001fc600078ec0ff */
[----:B------:R0:W-:Y:S04]  /*5240*/  STS.U16 [R198+UR11+0x200], R161 ;  /* 0x000200a1c6007988 */ /* 0x0001e8000800040b */
[----:B------:R-:W-:Y:S04]  /*5250*/  STS.U16 [R10+UR11+0xb00], R193 ;  /* 0x000b00c10a007988 */ /* 0x000fe8000800040b */
[----:B------:R-:W-:Y:S04]  /*5260*/  STS.U16 [R10+UR11+0x1300], R9 ;  /* 0x001300090a007988 */ /* 0x000fe8000800040b */
[----:B------:R2:W-:Y:S04]  /*5270*/  STS.U16 [R10+UR11+0x1b00], R8 ;  /* 0x001b00080a007988 */ /* 0x0005e8000800040b */
[----:B------:R-:W-:Y:S01]  /*5280*/  STS.U16 [R10+UR11+0x2300], R153 ;  /* 0x002300990a007988 */ /* 0x000fe2000800040b */
[----:B------:R-:W-:-:S03]  /*5290*/  IMAD R2, R2, 0x40, R197 ;  /* 0x0000004002027824 */ /* 0x000fc600078e02c5 */
[----:B------:R-:W-:Y:S01]  /*52a0*/  STS.U16 [R10+UR11+0x2b00], R152 ;  /* 0x002b00980a007988 */ /* 0x000fe2000800040b */
[----:B------:R-:W-:-:S03]  /*52b0*/  SHF.R.U32.HI R146, RZ, 0x6, R147 ;  /* 0x00000006ff927819 */ /* 0x000fc60000011693 */
[----:B------:R-:W-:Y:S04]  /*52c0*/  STS.U16 [R10+UR11+0x3300], R155 ;  /* 0x0033009b0a007988 */ /* 0x000fe8000800040b */
[----:B------:R-:W-:Y:S01]  /*52d0*/  STS.U16 [R10+UR11+0x3b00], R154 ;  /* 0x003b009a0a007988 */ /* 0x000fe2000800040b */
[----:B0-----:R-:W-:-:S03]  /*52e0*/  SHF.R.U32.HI R198, RZ, 0x6, R147 ;  /* 0x00000006ffc67819 */ /* 0x001fc60000011693 */
[----:B------:R-:W-:Y:S01]  /*52f0*/  STS.U16 [R10+UR11+0x300], R162 ;  /* 0x000300a20a007988 */ /* 0x000fe2000800040b */
[----:B------:R-:W-:-:S03]  /*5300*/  SHF.R.U32.HI R145, RZ, 0x6, R147 ;  /* 0x00000006ff917819 */ /* 0x000fc60000011693 */
[----:B------:R-:W-:Y:S01]  /*5310*/  STS.U16 [R10+UR11+0x700], R163 ;  /* 0x000700a30a007988 */ /* 0x000fe2000800040b */
[----:B------:R-:W-:-:S03]  /*5320*/  SHF.R.U32.HI R147, RZ, 0x6, R147 ;  /* 0x00000006ff937819 */ /* 0x000fc60000011693 */
[----:B------:R-:W-:Y:S01]  /*5330*/  STS.U16 [R10+UR11+0xf00], R164 ;  /* 0x000f00a40a007988 */ /* 0x000fe2000800040b */
[----:B------:R-:W-:-:S03]  /*5340*/  LOP3.LUT R7, R2, 0x10, RZ, 0x3c, !PT ;  /* 0x0000001002077812 */ /* 0x000fc600078e3cff */
[----:B------:R-:W-:Y:S01]  /*5350*/  STS.U16 [R10+UR11+0x1700], R165 ;  /* 0x001700a50a007988 */ /* 0x000fe2000800040b */
[----:B------:R-:W-:-:S03]  /*5360*/  SGXT.U32 R146, R146, 0x1 ;  /* 0x000000019292781a */ /* 0x000fc60000000000 */
[----:B------:R-:W-:Y:S01]  /*5370*/  STS.U16 [R10+UR11+0x1f00], R166 ;  /* 0x001f00a60a007988 */ /* 0x000fe2000800040b */
[----:B------:R-:W-:-:S03]  /*5380*/  SGXT.U32 R147, R147, 0x1 ;  /* 0x000000019393781a */ /* 0x000fc60000000000 */
[----:B------:R-:W-:Y:S01]  /*5390*/  STS.U16 [R10+UR11+0x2700], R167 ;  /* 0x002700a70a007988 */ /* 0x000fe2000800040b */
[----:B------:R-:W-:-:S03]  /*53a0*/  LOP3.LUT R146, R146, 0x18, RZ, 0xfc, !PT ;  /* 0x0000001892927812 */ /* 0x000fc600078efcff */
[----:B------:R-:W-:Y:S01]  /*53b0*/  STS.U16 [R10+UR11+0x2f00], R168 ;  /* 0x002f00a80a007988 */ /* 0x000fe2000800040b */
[----:B--2---:R-:W-:-:S03]  /*53c0*/  LOP3.LUT R8, R2, 0x20, RZ, 0x3c, !PT ;  /* 0x0000002002087812 */ /* 0x004fc600078e3cff */
[----:B------:R-:W-:Y:S01]  /*53d0*/  STS.U16 [R10+UR11+0x3700], R169 ;  /* 0x003700a90a007988 */ /* 0x000fe2000800040b */
[----:B------:R-:W-:-:S03]  /*53e0*/  SGXT.U32 R198, R198, 0x1 ;  /* 0x00000001c6c6781a */ /* 0x000fc60000000000 */
[----:B------:R-:W-:Y:S01]  /*53f0*/  STS.U16 [R10+UR11+0x3f00], R170 ;  /* 0x003f00aa0a007988 */ /* 0x000fe2000800040b */
[----:B------:R-:W-:-:S03]  /*5400*/  LOP3.LUT R147, R147, 0x16, RZ, 0xfc, !PT ;  /* 0x0000001693937812 */ /* 0x000fc600078efcff */
[----:B------:R-:W-:Y:S04]  /*5410*/  STS.U16 [R2+UR11+0x8000], R171 ;  /* 0x008000ab02007988 */ /* 0x000fe8000800040b */
[----:B------:R-:W-:Y:S04]  /*5420*/  STS.U16 [R2+UR11+0x8400], R172 ;  /* 0x008400ac02007988 */ /* 0x000fe8000800040b */
[----:B------:R-:W-:Y:S04]  /*5430*/  STS.U16 [R2+UR11+0x8800], R173 ;  /* 0x008800ad02007988 */ /* 0x000fe8000800040b */
[----:B------:R-:W-:Y:S01]  /*5440*/  STS.U16 [R2+UR11+0x8c00], R174 ;  /* 0x008c00ae02007988 */ /* 0x000fe2000800040b */
[----:B------:R-:W-:-:S03]  /*5450*/  SGXT.U32 R145, R145, 0x1 ;  /* 0x000000019191781a */ /* 0x000fc60000000000 */
[----:B------:R-:W-:Y:S01]  /*5460*/  STS.U16 [R7+UR11+0x8080], R175 ;  /* 0x008080af07007988 */ /* 0x000fe2000800040b */
[----:B------:R-:W-:-:S03]  /*5470*/  LOP3.LUT R198, R198, 0x1c, RZ, 0xfc, !PT ;  /* 0x0000001cc6c67812 */ /* 0x000fc600078efcff */
[----:B------:R-:W-:Y:S01]  /*5480*/  STS.U16 [R7+UR11+0x8480], R176 ;  /* 0x008480b007007988 */ /* 0x000fe2000800040b */
[----:B------:R-:W-:-:S03]  /*5490*/  IMAD R133, R146, R4, RZ ;  /* 0x0000000492857224 */ /* 0x000fc600078e02ff */
[----:B------:R-:W-:Y:S04]  /*54a0*/  STS.U16 [R7+UR11+0x8880], R177 ;  /* 0x008880b107007988 */ /* 0x000fe8000800040b */
[----:B------:R0:W-:Y:S01]  /*54b0*/  STS.U16 [R7+UR11+0x8c80], R178 ;  /* 0x008c80b207007988 */ /* 0x0001e2000800040b */
[----:B------:R-:W-:Y:S01]  /*54c0*/  LOP3.LUT R145, R145, 0x1a, RZ, 0xfc, !PT ;  /* 0x0000001a91917812 */ /* 0x000fe200078efcff */
[----:B------:R-:W-:Y:S02]  /*54d0*/  IMAD R131, R147, R4, RZ ;  /* 0x0000000493837224 */ /* 0x000fe400078e02ff */
[----:B------:R-:W-:Y:S01]  /*54e0*/  STS.U16 [R8+UR11+0x8100], R179 ;  /* 0x008100b308007988 */ /* 0x000fe2000800040b */
[----:B------:R-:W-:-:S03]  /*54f0*/  IMAD.SHL.U32 R132, R133, 0x2, RZ ;  /* 0x0000000285847824 */ /* 0x000fc600078e00ff */
[----:B------:R-:W-:Y:S01]  /*5500*/  STS.U16 [R8+UR11+0x8500], R180 ;  /* 0x008500b408007988 */ /* 0x000fe2000800040b */
[----:B0-----:R-:W-:-:S03]  /*5510*/  LOP3.LUT R7, R2, 0x30, RZ, 0x3c, !PT ;  /* 0x0000003002077812 */ /* 0x001fc600078e3cff */
[----:B------:R-:W-:Y:S01]  /*5520*/  STS.U16 [R8+UR11+0x8900], R181 ;  /* 0x008900b508007988 */ /* 0x000fe2000800040b */
[----:B------:R-:W-:-:S03]  /*5530*/  IMAD R129, R198, R4, RZ ;  /* 0x00000004c6817224 */ /* 0x000fc600078e02ff */
[----:B------:R0:W-:Y:S01]  /*5540*/  STS.U16 [R8+UR11+0x8d00], R182 ;  /* 0x008d00b608007988 */ /* 0x0001e2000800040b */
[----:B------:R-:W-:-:S03]  /*5550*/  IMAD.SHL.U32 R130, R131, 0x2, RZ ;  /* 0x0000000283827824 */ /* 0x000fc600078e00ff */
[----:B------:R-:W-:Y:S01]  /*5560*/  STS.U16 [R7+UR11+0x8180], R183 ;  /* 0x008180b707007988 */ /* 0x000fe2000800040b */
[----:B------:R-:W-:-:S03]  /*5570*/  IMAD R135, R145, R4, RZ ;  /* 0x0000000491877224 */ /* 0x000fc600078e02ff */
[----:B------:R-:W-:Y:S01]  /*5580*/  STS.U16 [R7+UR11+0x8580], R184 ;  /* 0x008580b807007988 */ /* 0x000fe2000800040b */
[----:B0-----:R-:W-:Y:S01]  /*5590*/  LOP3.LUT R8, R2, 0x40, RZ, 0x3c, !PT ;  /* 0x0000004002087812 */ /* 0x001fe200078e3cff */
[----:B------:R-:W-:Y:S02]  /*55a0*/  IMAD.HI R133, R133, 0x2, RZ ;  /* 0x0000000285857827 */ /* 0x000fe400078e02ff */
[----:B------:R-:W-:Y:S01]  /*55b0*/  STS.U16 [R7+UR11+0x8980], R185 ;  /* 0x008980b907007988 */ /* 0x000fe2000800040b */
[--C-:B------:R-:W-:Y:S01]  /*55c0*/  IADD3 R132, P4, P5, R132, UR20, R220.reuse ;  /* 0x0000001484847c10 */ /* 0x100fe2000fd9e0dc */
[----:B------:R-:W-:Y:S02]  /*55d0*/  IMAD.SHL.U32 R136, R129, 0x2, RZ ;  /* 0x0000000281887824 */ /* 0x000fe400078e00ff */
[----:B------:R0:W-:Y:S01]  /*55e0*/  STS.U16 [R7+UR11+0x8d80], R186 ;  /* 0x008d80ba07007988 */ /* 0x0001e2000800040b */
[----:B------:R-:W-:Y:S01]  /*55f0*/  IMAD R127, R251, R4, RZ ;  /* 0x00000004fb7f7224 */ /* 0x000fe200078e02ff */
[----:B------:R-:W-:Y:S01]  /*5600*/  IADD3 R130, P2, P3, R130, UR20, R220 ;  /* 0x0000001482827c10 */ /* 0x000fe2000fb5e0dc */
[----:B------:R-:W-:Y:S01]  /*5610*/  IMAD.HI R131, R131, 0x2, RZ ;  /* 0x0000000283837827 */ /* 0x000fe200078e02ff */
[----:B------:R-:W-:Y:S01]  /*5620*/  STS.U16 [R8+UR11+0x8200], R187 ;  /* 0x008200bb08007988 */ /* 0x000fe2000800040b */
[----:B------:R-:W-:-:S02]  /*5630*/  IADD3.X R133, PT, PT, R133, UR21, R3, P4, P5 ;  /* 0x0000001585857c10 */ /* 0x000fc4000a7ea403 */
[----:B------:R-:W-:Y:S01]  /*5640*/  IMAD.SHL.U32 R134, R135, 0x2, RZ ;  /* 0x0000000287867824 */ /* 0x000fe200078e00ff */
[----:B------:R-:W-:Y:S01]  /*5650*/  STS.U16 [R8+UR11+0x8600], R188 ;  /* 0x008600bc08007988 */ /* 0x000fe2000800040b */
[----:B0-----:R-:W-:Y:S01]  /*5660*/  LOP3.LUT R7, R2, 0x50, RZ, 0x3c, !PT ;  /* 0x0000005002077812 */ /* 0x001fe200078e3cff */
[-C--:B------:R-:W-:Y:S02]  /*5670*/  IMAD R128, R252, R4.reuse, RZ ;  /* 0x00000004fc807224 */ /* 0x080fe400078e02ff */
[----:B------:R-:W-:Y:S01]  /*5680*/  STS.U16 [R8+UR11+0x8a00], R189 ;  /* 0x008a00bd08007988 */ /* 0x000fe2000800040b */
[----:B------:R-:W-:Y:S01]  /*5690*/  IMAD.HI R129, R129, 0x2, RZ ;  /* 0x0000000281817827 */ /* 0x000fe200078e02ff */
[--C-:B------:R-:W-:Y:S02]  /*56a0*/  IADD3 R136, P4, P5, R136, UR20, R220.reuse ;  /* 0x0000001488887c10 */ /* 0x100fe4000fd9e0dc */
[----:B------:R0:W-:Y:S01]  /*56b0*/  STS.U16 [R8+UR11+0x8e00], R190 ;  /* 0x008e00be08007988 */ /* 0x0001e2000800040b */
[----:B------:R-:W-:Y:S01]  /*56c0*/  IMAD.SHL.U32 R140, R127, 0x2, RZ ;  /* 0x000000027f8c7824 */ /* 0x000fe200078e00ff */
[----:B------:R-:W-:Y:S01]  /*56d0*/  IADD3.X R131, PT, PT, R131, UR21, R3, P2, P3 ;  /* 0x0000001583837c10 */ /* 0x000fe200097e6403 */
[----:B------:R-:W-:Y:S01]  /*56e0*/  IMAD R125, R249, R4, RZ ;  /* 0x00000004f97d7224 */ /* 0x000fe200078e02ff */
[----:B------:R-:W-:Y:S01]  /*56f0*/  STS.U16 [R7+UR11+0x8280], R191 ;  /* 0x008280bf07007988 */ /* 0x000fe2000800040b */
[----:B------:R-:W-:Y:S01]  /*5700*/  IMAD.HI R135, R135, 0x2, RZ ;  /* 0x0000000287877827 */ /* 0x000fe200078e02ff */
[----:B------:R-:W-:-:S02]  /*5710*/  IADD3 R134, P2, P3, R134, UR20, R220 ;  /* 0x0000001486867c10 */ /* 0x000fc4000fb5e0dc */
[----:B------:R-:W-:Y:S01]  /*5720*/  STS.U16 [R7+UR11+0x8680], R158 ;  /* 0x0086809e07007988 */ /* 0x000fe2000800040b */
[----:B0-----:R-:W-:Y:S01]  /*5730*/  LOP3.LUT R8, R2, 0x60, RZ, 0x3c, !PT ;  /* 0x0000006002087812 */ /* 0x001fe200078e3cff */
[----:B------:R-:W-:Y:S02]  /*5740*/  IMAD.SHL.U32 R138, R128, 0x2, RZ ;  /* 0x00000002808a7824 */ /* 0x000fe400078e00ff */
[----:B------:R-:W-:Y:S01]  /*5750*/  STS.U16 [R7+UR11+0x8a80], R159 ;  /* 0x008a809f07007988 */ /* 0x000fe2000800040b */
[-C--:B------:R-:W-:Y:S01]  /*5760*/  IMAD R126, R250, R4.reuse, RZ ;  /* 0x00000004fa7e7224 */ /* 0x080fe200078e02ff */
[--C-:B------:R-:W-:Y:S01]  /*5770*/  IADD3.X R137, PT, PT, R129, UR21, R3.reuse, P4, P5 ;  /* 0x0000001581897c10 */ /* 0x100fe2000a7ea403 */
[----:B------:R-:W-:Y:S01]  /*5780*/  IMAD.HI R127, R127, 0x2, RZ ;  /* 0x000000027f7f7827 */ /* 0x000fe200078e02ff */
[----:B------:R0:W-:Y:S01]  /*5790*/  STS.U16 [R7+UR11+0x8e80], R160 ;  /* 0x008e80a007007988 */ /* 0x0001e2000800040b */
[----:B------:R-:W-:Y:S02]  /*57a0*/  IADD3 R140, P4, P5, R140, UR20, R220 ;  /* 0x000000148c8c7c10 */ /* 0x000fe4000fd9e0dc */
[----:B------:R-:W-:Y:S01]  /*57b0*/  IMAD.SHL.U32 R144, R125, 0x2, RZ ;  /* 0x000000027d907824 */ /* 0x000fe200078e00ff */
[----:B------:R-:W-:Y:S01]  /*57c0*/  STS.U16 [R8+UR11+0x8300], R28 ;  /* 0x0083001c08007988 */ /* 0x000fe2000800040b */
[----:B------:R-:W-:Y:S01]  /*57d0*/  IMAD R123, R247, R4, RZ ;  /* 0x00000004f77b7224 */ /* 0x000fe200078e02ff */
[----:B------:R-:W-:Y:S01]  /*57e0*/  IADD3.X R135, PT, PT, R135, UR21, R3, P2, P3 ;  /* 0x0000001587877c10 */ /* 0x000fe200097e6403 */
[----:B------:R-:W-:Y:S01]  /*57f0*/  IMAD.HI R128, R128, 0x2, RZ ;  /* 0x0000000280807827 */ /* 0x000fe200078e02ff */
[----:B------:R-:W-:Y:S01]  /*5800*/  STS.U16 [R8+UR11+0x8700], R29 ;  /* 0x0087001d08007988 */ /* 0x000fe2000800040b */
[----:B0-----:R-:W-:-:S02]  /*5810*/  LOP3.LUT R7, R2, 0x70, RZ, 0x3c, !PT ;  /* 0x0000007002077812 */ /* 0x001fc400078e3cff */
[----:B------:R-:W-:Y:S01]  /*5820*/  IMAD.SHL.U32 R142, R126, 0x2, RZ ;  /* 0x000000027e8e7824 */ /* 0x000fe200078e00ff */
[----:B------:R-:W-:Y:S01]  /*5830*/  STS.U16 [R8+UR11+0x8b00], R118 ;  /* 0x008b007608007988 */ /* 0x000fe2000800040b */
[--C-:B------:R-:W-:Y:S01]  /*5840*/  IADD3 R138, P2, P3, R138, UR20, R220.reuse ;  /* 0x000000148a8a7c10 */ /* 0x100fe2000fb5e0dc */
[----:B------:R-:W-:Y:S01]  /*5850*/  IMAD R124, R248, R4, RZ ;  /* 0x00000004f87c7224 */ /* 0x000fe200078e02ff */
[--C-:B------:R-:W-:Y:S01]  /*5860*/  IADD3.X R141, PT, PT, R127, UR21, R3.reuse, P4, P5 ;  /* 0x000000157f8d7c10 */ /* 0x100fe2000a7ea403 */
[----:B------:R-:W-:Y:S01]  /*5870*/  STS.U16 [R8+UR11+0x8f00], R119 ;  /* 0x008f007708007988 */ /* 0x000fe2000800040b */
[----:B------:R-:W-:Y:S01]  /*5880*/  IMAD.HI R125, R125, 0x2, RZ ;  /* 0x000000027d7d7827 */ /* 0x000fe200078e02ff */
[----:B------:R-:W-:Y:S02]  /*5890*/  IADD3 R144, P4, P5, R144, UR20, R220 ;  /* 0x0000001490907c10 */ /* 0x000fe4000fd9e0dc */
[----:B------:R-:W-:Y:S01]  /*58a0*/  STS.U16 [R7+UR11+0x8380], R120 ;  /* 0x0083807807007988 */ /* 0x000fe2000800040b */
[----:B------:R-:W-:Y:S01]  /*58b0*/  IMAD.SHL.U32 R148, R123, 0x2, RZ ;  /* 0x000000027b947824 */ /* 0x000fe200078e00ff */
[----:B------:R-:W-:-:S02]  /*58c0*/  IADD3.X R139, PT, PT, R128, UR21, R3, P2, P3 ;  /* 0x00000015808b7c10 */ /* 0x000fc400097e6403 */
[----:B------:R0:W-:Y:S01]  /*58d0*/  STS.U16 [R7+UR11+0x8780], R121 ;  /* 0x0087807907007988 */ /* 0x0001e2000800040b */
[----:B------:R-:W-:Y:S01]  /*58e0*/  IMAD.HI R126, R126, 0x2, RZ ;  /* 0x000000027e7e7827 */ /* 0x000fe200078e02ff */
[--C-:B------:R-:W-:Y:S02]  /*58f0*/  IADD3 R142, P2, P3, R142, UR20, R220.reuse ;  /* 0x000000148e8e7c10 */ /* 0x100fe4000fb5e0dc */
[--C-:B------:R-:W-:Y:S01]  /*5900*/  IADD3.X R145, PT, PT, R125, UR21, R3.reuse, P4, P5 ;  /* 0x000000157d917c10 */ /* 0x100fe2000a7ea403 */
[----:B------:R-:W-:Y:S01]  /*5910*/  IMAD.SHL.U32 R146, R124, 0x2, RZ ;  /* 0x000000027c927824 */ /* 0x000fe200078e00ff */
[----:B------:R-:W-:Y:S01]  /*5920*/  IADD3 R148, P4, P5, R148, UR20, R220 ;  /* 0x0000001494947c10 */ /* 0x000fe2000fd9e0dc */
[-C--:B------:R-:W-:Y:S02]  /*5930*/  IMAD R122, R246, R4.reuse, RZ ;  /* 0x00000004f67a7224 */ /* 0x080fe400078e02ff */
[----:B0-----:R-:W-:Y:S02]  /*5940*/  IMAD R121, R245, R4, RZ ;  /* 0x00000004f5797224 */ /* 0x001fe400078e02ff */
[----:B------:R-:W-:Y:S01]  /*5950*/  IMAD.HI R123, R123, 0x2, RZ ;  /* 0x000000027b7b7827 */ /* 0x000fe200078e02ff */
[----:B------:R-:W-:-:S03]  /*5960*/  IADD3.X R143, PT, PT, R126, UR21, R3, P2, P3 ;  /* 0x000000157e8f7c10 */ /* 0x000fc600097e6403 */
[----:B------:R-:W-:Y:S02]  /*5970*/  IMAD.SHL.U32 R152, R121, 0x2, RZ ;  /* 0x0000000279987824 */ /* 0x000fe400078e00ff */
[-C--:B------:R-:W-:Y:S01]  /*5980*/  IMAD R119, R243, R4.reuse, RZ ;  /* 0x00000004f3777224 */ /* 0x080fe200078e02ff */
[--C-:B------:R-:W-:Y:S01]  /*5990*/  IADD3 R146, P2, P3, R146, UR20, R220.reuse ;  /* 0x0000001492927c10 */ /* 0x100fe2000fb5e0dc */
[----:B------:R-:W-:Y:S01]  /*59a0*/  IMAD.HI R124, R124, 0x2, RZ ;  /* 0x000000027c7c7827 */ /* 0x000fe200078e02ff */
[----:B------:R0:W-:Y:S01]  /*59b0*/  STS.U16 [R7+UR11+0x8b80], R156 ;  /* 0x008b809c07007988 */ /* 0x0001e2000800040b */
[----:B------:R-:W-:Y:S02]  /*59c0*/  IADD3.X R149, PT, PT, R123, UR21, R3, P4, P5 ;  /* 0x000000157b957c10 */ /* 0x000fe4000a7ea403 */
[----:B------:R-:W-:Y:S01]  /*59d0*/  IMAD.SHL.U32 R150, R122, 0x2, RZ ;  /* 0x000000027a967824 */ /* 0x000fe200078e00ff */
[----:B------:R-:W-:Y:S01]  /*59e0*/  IADD3 R152, P4, P5, R152, UR20, R220 ;  /* 0x0000001498987c10 */ /* 0x000fe2000fd9e0dc */
[----:B------:R-:W-:-:S02]  /*59f0*/  IMAD R120, R244, R4, RZ ;  /* 0x00000004f4787224 */ /* 0x000fc400078e02ff */
[----:B------:R-:W-:Y:S01]  /*5a00*/  IMAD.HI R121, R121, 0x2, RZ ;  /* 0x0000000279797827 */ /* 0x000fe200078e02ff */
[----:B------:R-:W-:-:S03]  /*5a10*/  IADD3.X R147, PT, PT, R124, UR21, R3, P2, P3 ;  /* 0x000000157c937c10 */ /* 0x000fc600097e6403 */
[----:B0-----:R-:W-:Y:S02]  /*5a20*/  IMAD.SHL.U32 R156, R119, 0x2, RZ ;  /* 0x00000002779c7824 */ /* 0x001fe400078e00ff */
[----:B------:R-:W-:Y:S01]  /*5a30*/  IMAD R29, R241, R4, RZ ;  /* 0x00000004f11d7224 */ /* 0x000fe200078e02ff */
[----:B------:R-:W-:Y:S01]  /*5a40*/  IADD3 R150, P2, P3, R150, UR20, R220 ;  /* 0x0000001496967c10 */ /* 0x000fe2000fb5e0dc */
[----:B------:R-:W-:Y:S01]  /*5a50*/  IMAD.HI R122, R122, 0x2, RZ ;  /* 0x000000027a7a7827 */ /* 0x000fe200078e02ff */
[----:B------:R-:W-:-:S03]  /*5a60*/  IADD3.X R153, PT, PT, R121, UR21, R3, P4, P5 ;  /* 0x0000001579997c10 */ /* 0x000fc6000a7ea403 */
[----:B------:R-:W-:Y:S01]  /*5a70*/  IMAD.SHL.U32 R154, R120, 0x2, RZ ;  /* 0x00000002789a7824 */ /* 0x000fe200078e00ff */
[----:B------:R-:W-:Y:S01]  /*5a80*/  IADD3 R156, P4, P5, R156, UR20, R220 ;  /* 0x000000149c9c7c10 */ /* 0x000fe2000fd9e0dc */
[----:B------:R-:W-:Y:S02]  /*5a90*/  IMAD R118, R242, R4, RZ ;  /* 0x00000004f2767224 */ /* 0x000fe400078e02ff */
[----:B------:R-:W-:Y:S01]  /*5aa0*/  IMAD.HI R119, R119, 0x2, RZ ;  /* 0x0000000277777827 */ /* 0x000fe200078e02ff */
[----:B------:R-:W-:-:S03]  /*5ab0*/  IADD3.X R151, PT, PT, R122, UR21, R3, P2, P3 ;  /* 0x000000157a977c10 */ /* 0x000fc600097e6403 */
[----:B------:R-:W-:Y:S02]  /*5ac0*/  IMAD.SHL.U32 R160, R29, 0x2, RZ ;  /* 0x000000021da07824 */ /* 0x000fe400078e00ff */
[----:B------:R-:W-:Y:S01]  /*5ad0*/  IMAD R28, R239, R4, RZ ;  /* 0x00000004ef1c7224 */ /* 0x000fe200078e02ff */
[----:B------:R0:W-:Y:S01]  /*5ae0*/  STS.U16 [R7+UR11+0x8f80], R157 ;  /* 0x008f809d07007988 */ /* 0x0001e2000800040b */
[----:B------:R-:W-:Y:S01]  /*5af0*/  IMAD.HI R120, R120, 0x2, RZ ;  /* 0x0000000278787827 */ /* 0x000fe200078e02ff */
[----:B------:R-:W-:Y:S01]  /*5b00*/  IADD3 R154, P2, P3, R154, UR20, R220 ;  /* 0x000000149a9a7c10 */ /* 0x000fe2000fb5e0dc */
[----:B-1----:R1:W-:Y:S06]  /*5b10*/  MEMBAR.ALL.CTA ;  /* 0x0000000000007992 */ /* 0x0023ec0000008000 */
[----:B-1----:R-:W1:Y:S01]  /*5b20*/  FENCE.VIEW.ASYNC.S ;  /* 0x00000000000073c6 */ /* 0x002e620000000000 */
[----:B------:R-:W-:-:S02]  /*5b30*/  IMAD.SHL.U32 R158, R118, 0x2, RZ ;  /* 0x00000002769e7824 */ /* 0x000fc400078e00ff */
[-C--:B------:R-:W-:Y:S02]  /*5b40*/  IMAD R13, R240, R4.reuse, RZ ;  /* 0x00000004f00d7224 */ /* 0x080fe400078e02ff */
[----:B------:R-:W-:Y:S01]  /*5b50*/  IMAD.HI R29, R29, 0x2, RZ ;  /* 0x000000021d1d7827 */ /* 0x000fe200078e02ff */
[--C-:B0-----:R-:W-:Y:S02]  /*5b60*/  IADD3.X R157, PT, PT, R119, UR21, R3.reuse, P4, P5 ;  /* 0x00000015779d7c10 */ /* 0x101fe4000a7ea403 */
[--C-:B------:R-:W-:Y:S01]  /*5b70*/  IADD3 R160, P4, P5, R160, UR20, R220.reuse ;  /* 0x00000014a0a07c10 */ /* 0x100fe2000fd9e0dc */
[----:B------:R-:W-:Y:S01]  /*5b80*/  IMAD.SHL.U32 R164, R28, 0x2, RZ ;  /* 0x000000021ca47824 */ /* 0x000fe200078e00ff */
[--C-:B------:R-:W-:Y:S01]  /*5b90*/  IADD3.X R155, PT, PT, R120, UR21, R3.reuse, P2, P3 ;  /* 0x00000015789b7c10 */ /* 0x100fe200097e6403 */
        /* <DEDUP_REMOVED lines=96> */
[----:B------:R-:W-:Y:S01]  /*61a0*/  IMAD.HI R10, R10, 0x2, RZ ;  /* 0x000000020a0a7827 */ /* 0x000fe200078e02ff */
[----:B------:R-:W-:-:S03]  /*61b0*/  IADD3.X R195, PT, PT, R7, UR21, R3, P3, P2 ;  /* 0x0000001507c37c10 */ /* 0x000fc60009fe4403 */
[-C--:B------:R-:W-:Y:S02]  /*61c0*/  IMAD R13, R202, R4.reuse, RZ ;  /* 0x00000004ca0d7224 */ /* 0x080fe400078e02ff */
[----:B------:R-:W-:Y:S02]  /*61d0*/  IMAD.SHL.U32 R204, R12, 0x2, RZ ;  /* 0x000000020ccc7824 */ /* 0x000fe400078e00ff */
[----:B------:R-:W-:Y:S01]  /*61e0*/  IMAD R11, R203, R4, RZ ;  /* 0x00000004cb0b7224 */ /* 0x000fe200078e02ff */
[----:B------:R-:W-:Y:S01]  /*61f0*/  IADD3 R198, P3, P2, R198, UR20, R220 ;  /* 0x00000014c6c67c10 */ /* 0x000fe2000fa7e0dc */
[----:B------:R-:W-:-:S04]  /*6200*/  IMAD.HI R14, R14, 0x2, RZ ;  /* 0x000000020e0e7827 */ /* 0x000fc800078e02ff */
[----:B------:R-:W-:Y:S02]  /*6210*/  IMAD.SHL.U32 R202, R13, 0x2, RZ ;  /* 0x000000020dca7824 */ /* 0x000fe400078e00ff */
[----:B------:R-:W-:Y:S01]  /*6220*/  IMAD R8, R201, R4, RZ ;  /* 0x00000004c9087224 */ /* 0x000fe200078e02ff */
[----:B------:R-:W-:Y:S01]  /*6230*/  IADD3.X R201, PT, PT, R10, UR21, R3, P4, P5 ;  /* 0x000000150ac97c10 */ /* 0x000fe2000a7ea403 */
[----:B------:R-:W-:Y:S01]  /*6240*/  IMAD.HI R12, R12, 0x2, RZ ;  /* 0x000000020c0c7827 */ /* 0x000fe200078e02ff */
[----:B------:R-:W-:-:S03]  /*6250*/  IADD3 R204, P4, P5, R204, UR20, R220 ;  /* 0x00000014cccc7c10 */ /* 0x000fc6000fd9e0dc */
[-C--:B------:R-:W-:Y:S02]  /*6260*/  IMAD R9, R206, R4.reuse, RZ ;  /* 0x00000004ce097224 */ /* 0x080fe400078e02ff */
[----:B------:R-:W-:Y:S02]  /*6270*/  IMAD.SHL.U32 R208, R11, 0x2, RZ ;  /* 0x000000020bd07824 */ /* 0x000fe400078e00ff */
[----:B------:R-:W-:Y:S01]  /*6280*/  IMAD R7, R199, R4, RZ ;  /* 0x00000004c7077224 */ /* 0x000fe200078e02ff */
[----:B------:R-:W-:Y:S01]  /*6290*/  IADD3.X R199, PT, PT, R14, UR21, R3, P3, P2 ;  /* 0x000000150ec77c10 */ /* 0x000fe20009fe4403 */
[----:B------:R-:W-:Y:S01]  /*62a0*/  IMAD.HI R13, R13, 0x2, RZ ;  /* 0x000000020d0d7827 */ /* 0x000fe200078e02ff */
[----:B------:R-:W-:-:S03]  /*62b0*/  IADD3 R202, P3, P2, R202, UR20, R220 ;  /* 0x00000014caca7c10 */ /* 0x000fc6000fa7e0dc */
[----:B------:R-:W-:Y:S02]  /*62c0*/  IMAD.SHL.U32 R206, R9, 0x2, RZ ;  /* 0x0000000209ce7824 */ /* 0x000fe400078e00ff */
[----:B------:R-:W-:Y:S01]  /*62d0*/  IMAD R10, R205, R4, RZ ;  /* 0x00000004cd0a7224 */ /* 0x000fe200078e02ff */
[----:B------:R-:W-:Y:S01]  /*62e0*/  IADD3.X R205, PT, PT, R12, UR21, R3, P4, P5 ;  /* 0x000000150ccd7c10 */ /* 0x000fe2000a7ea403 */
[----:B------:R-:W-:Y:S01]  /*62f0*/  IMAD.HI R11, R11, 0x2, RZ ;  /* 0x000000020b0b7827 */ /* 0x000fe200078e02ff */
[----:B------:R-:W-:-:S03]  /*6300*/  IADD3 R208, P4, P5, R208, UR20, R220 ;  /* 0x00000014d0d07c10 */ /* 0x000fc6000fd9e0dc */
[----:B------:R-:W-:Y:S01]  /*6310*/  IMAD.SHL.U32 R212, R7, 0x2, RZ ;  /* 0x0000000207d47824 */ /* 0x000fe200078e00ff */
[--C-:B------:R-:W-:Y:S01]  /*6320*/  IADD3.X R203, PT, PT, R13, UR21, R3.reuse, P3, P2 ;  /* 0x000000150dcb7c10 */ /* 0x100fe20009fe4403 */
[----:B------:R-:W-:Y:S01]  /*6330*/  IMAD.HI R9, R9, 0x2, RZ ;  /* 0x0000000209097827 */ /* 0x000fe200078e02ff */
[--C-:B------:R-:W-:Y:S02]  /*6340*/  IADD3 R206, P3, P2, R206, UR20, R220.reuse ;  /* 0x00000014cece7c10 */ /* 0x100fe4000fa7e0dc */
[--C-:B------:R-:W-:Y:S01]  /*6350*/  IADD3.X R209, PT, PT, R11, UR21, R3.reuse, P4, P5 ;  /* 0x000000150bd17c10 */ /* 0x100fe2000a7ea403 */
[----:B------:R-:W-:Y:S01]  /*6360*/  IMAD.SHL.U32 R210, R8, 0x2, RZ ;  /* 0x0000000208d27824 */ /* 0x000fe200078e00ff */
[--C-:B------:R-:W-:Y:S01]  /*6370*/  IADD3 R212, P4, P5, R212, UR20, R220.reuse ;  /* 0x00000014d4d47c10 */ /* 0x100fe2000fd9e0dc */
[----:B------:R-:W-:Y:S01]  /*6380*/  IMAD.HI R7, R7, 0x2, RZ ;  /* 0x0000000207077827 */ /* 0x000fe200078e02ff */
[--C-:B------:R-:W-:Y:S02]  /*6390*/  IADD3.X R207, PT, PT, R9, UR21, R3.reuse, P3, P2 ;  /* 0x0000001509cf7c10 */ /* 0x100fe40009fe4403 */
[----:B------:R-:W-:Y:S01]  /*63a0*/  IADD3 R210, P3, P2, R210, UR20, R220 ;  /* 0x00000014d2d27c10 */ /* 0x000fe2000fa7e0dc */
[----:B------:R-:W-:Y:S01]  /*63b0*/  IMAD.HI R8, R8, 0x2, RZ ;  /* 0x0000000208087827 */ /* 0x000fe200078e02ff */
[----:B------:R-:W-:-:S03]  /*63c0*/  IADD3.X R213, PT, PT, R7, UR21, R3, P4, P5 ;  /* 0x0000001507d57c10 */ /* 0x000fc6000a7ea403 */
[----:B------:R-:W-:Y:S02]  /*63d0*/  IMAD.SHL.U32 R214, R10, 0x2, RZ ;  /* 0x000000020ad67824 */ /* 0x000fe400078e00ff */
[-C--:B------:R-:W-:Y:S02]  /*63e0*/  IMAD R7, R219, R4.reuse, RZ ;  /* 0x00000004db077224 */ /* 0x080fe400078e02ff */
[-C--:B------:R-:W-:Y:S01]  /*63f0*/  IMAD R9, R211, R4.reuse, RZ ;  /* 0x00000004d3097224 */ /* 0x080fe200078e02ff */
[----:B------:R-:W-:Y:S01]  /*6400*/  IADD3.X R211, PT, PT, R8, UR21, R3, P3, P2 ;  /* 0x0000001508d37c10 */ /* 0x000fe20009fe4403 */
[----:B------:R-:W-:Y:S01]  /*6410*/  IMAD.HI R10, R10, 0x2, RZ ;  /* 0x000000020a0a7827 */ /* 0x000fe200078e02ff */
[----:B-1----:R-:W-:Y:S01]  /*6420*/  BAR.SYNC.DEFER_BLOCKING 0x0 ;  /* 0x0000000000007b1d */ /* 0x002fe20000010000 */
[----:B------:R-:W-:Y:S02]  /*6430*/  IADD3 R214, P3, P2, R214, UR20, R220 ;  /* 0x00000014d6d67c10 */ /* 0x000fe4000fa7e0dc */
[----:B------:R-:W-:-:S02]  /*6440*/  IMAD R8, R218, R4, RZ ;  /* 0x00000004da087224 */ /* 0x000fc400078e02ff */
[C---:B------:R-:W-:Y:S01]  /*6450*/  IMAD.SHL.U32 R218, R7.reuse, 0x2, RZ ;  /* 0x0000000207da7824 */ /* 0x040fe200078e00ff */
[----:B------:R-:W-:Y:S01]  /*6460*/  IADD3.X R215, PT, PT, R10, UR21, R3, P3, P2 ;  /* 0x000000150ad77c10 */ /* 0x000fe20009fe4403 */
[----:B------:R-:W-:-:S03]  /*6470*/  IMAD.HI R7, R7, 0x2, RZ ;  /* 0x0000000207077827 */ /* 0x000fc600078e02ff */
[----:B------:R-:W-:Y:S01]  /*6480*/  IADD3 R218, P3, P2, R218, UR20, R220 ;  /* 0x00000014dada7c10 */ /* 0x000fe2000fa7e0dc */
[----:B------:R-:W-:-:S03]  /*6490*/  IMAD.SHL.U32 R216, R9, 0x2, RZ ;  /* 0x0000000209d87824 */ /* 0x000fc600078e00ff */
[----:B------:R-:W-:Y:S02]  /*64a0*/  IADD3.X R219, PT, PT, R7, UR21, R3, P3, P2 ;  /* 0x0000001507db7c10 */ /* 0x000fe40009fe4403 */
[----:B------:R-:W-:Y:S01]  /*64b0*/  ISETP.LT.OR P2, PT, R232, 0x80, P0 ;  /* 0x00000080e800780c */ /* 0x000fe20000741670 */
[----:B------:R-:W-:Y:S01]  /*64c0*/  IMAD.HI R9, R9, 0x2, RZ ;  /* 0x0000000209097827 */ /* 0x000fe200078e02ff */
[----:B------:R-:W-:-:S03]  /*64d0*/  IADD3 R216, P4, P5, R216, UR20, R220 ;  /* 0x00000014d8d87c10 */ /* 0x000fc6000fd9e0dc */
[C---:B------:R-:W-:Y:S01]  /*64e0*/  IMAD.SHL.U32 R221, R8.reuse, 0x2, RZ ;  /* 0x0000000208dd7824 */ /* 0x040fe200078e00ff */
[----:B------:R-:W-:Y:S01]  /*64f0*/  IADD3.X R217, PT, PT, R9, UR21, R3, P4, P5 ;  /* 0x0000001509d97c10 */ /* 0x000fe2000a7ea403 */
[----:B------:R-:W-:-:S03]  /*6500*/  IMAD.HI R8, R8, 0x2, RZ ;  /* 0x0000000208087827 */ /* 0x000fc600078e02ff */
[----:B------:R-:W-:Y:S01]  /*6510*/  IADD3 R220, P4, P5, R221, UR20, R220 ;  /* 0x00000014dddc7c10 */ /* 0x000fe2000fd9e0dc */
[----:B------:R-:W-:Y:S02]  /*6520*/  UIADD3 UR13, UPT, UPT, UR11, 0x4000, URZ ;  /* 0x000040000b0d7890 */ /* 0x000fe4000fffe0ff */
[----:B------:R-:W-:Y:S01]  /*6530*/  UIADD3 UR18, UPT, UPT, UR11, 0xa000, URZ ;  /* 0x0000a0000b127890 */ /* 0x000fe2000fffe0ff */
[----:B------:R-:W-:Y:S01]  /*6540*/  IADD3.X R221, PT, PT, R8, UR21, R3, P4, P5 ;  /* 0x0000001508dd7c10 */ /* 0x000fe2000a7ea403 */
[----:B------:R-:W-:Y:S01]  /*6550*/  UMOV UR4, URZ ;  /* 0x000000ff00047c82 */ /* 0x000fe20008000000 */
[----:B------:R-:W-:Y:S01]  /*6560*/  UMOV UR5, URZ ;  /* 0x000000ff00057c82 */ /* 0x000fe20008000000 */
[----:B------:R-:W-:Y:S08]  /*6570*/  @P2 BRA `(.L_x_6) ;  /* 0x0000000000d82947 */ /* 0x000ff00003800000 */
[----:B------:R-:W-:Y:S02]  /*6580*/  USHF.R.U32.HI UR14, URZ, 0x4, UR11 ;  /* 0x00000004ff0e7899 */ /* 0x000fe4000801160b */
[----:B------:R-:W-:Y:S02]  /*6590*/  UIADD3 UR7, UPT, UPT, UR11, 0x8000, URZ ;  /* 0x000080000b077890 */ /* 0x000fe4000fffe0ff */
[----:B------:R-:W-:Y:S02]  /*65a0*/  USGXT.U32 UR14, UR14, 0xe ;  /* 0x0000000e0e0e789a */ /* 0x000fe40008000000 */
[----:B------:R-:W-:Y:S02]  /*65b0*/  USHF.R.U32.HI UR7, URZ, 0x4, UR7 ;  /* 0x00000004ff077899 */ /* 0x000fe40008011607 */
[----:B------:R-:W-:Y:S02]  /*65c0*/  UIADD3 UR34, UP1, UPT, UR14, 0x80, URZ ;  /* 0x000000800e227890 */ /* 0x000fe4000ff3e0ff */
[----:B------:R-:W-:Y:S01]  /*65d0*/  USGXT.U32 UR16, UR7, 0xe ;  /* 0x0000000e0710789a */ /* 0x000fe20008000000 */
[----:B------:R-:W-:Y:S01]  /*65e0*/  UMOV UR6, URZ ;  /* 0x000000ff00067c82 */ /* 0x000fe20008000000 */
[----:B------:R-:W-:Y:S01]  /*65f0*/  UMOV UR8, URZ ;  /* 0x000000ff00087c82 */ /* 0x000fe20008000000 */
[----:B------:R-:W-:-:S02]  /*6600*/  UIADD3.X UR35, UPT, UPT, UR6, 0x40004040, URZ, UP1, !UPT ;  /* 0x4000404006237890 */ /* 0x000fc40008ffe4ff */
[----:B------:R-:W-:Y:S02]  /*6610*/  UIADD3 UR42, UP1, UPT, UR16, 0x2, URZ ;  /* 0x00000002102a7890 */ /* 0x000fe4000ff3e0ff */
[----:B------:R-:W-:Y:S02]  /*6620*/  UIADD3.64 UR44, UPT, UPT, UR34, 0x80, URZ ;  /* 0x00000080222c7897 */ /* 0x000fe4000fffe0ff */
[----:B------:R-:W-:Y:S02]  /*6630*/  UIADD3.X UR43, UPT, UPT, UR8, 0x40004040, URZ, UP1, !UPT ;  /* 0x40004040082b7890 */ /* 0x000fe40008ffe4ff */
[----:B------:R-:W-:Y:S02]  /*6640*/  UIADD3.64 UR48, UPT, UPT, UR34, 0x100, URZ ;  /* 0x0000010022307897 */ /* 0x000fe4000fffe0ff */
[----:B------:R-:W-:Y:S02]  /*6650*/  UIADD3.64 UR46, UPT, UPT, UR42, 0x2, URZ ;  /* 0x000000022a2e7897 */ /* 0x000fe4000fffe0ff */
[----:B------:R-:W-:-:S02]  /*6660*/  UIADD3.64 UR50, UPT, UPT, UR42, 0x4, URZ ;  /* 0x000000042a327897 */ /* 0x000fc4000fffe0ff */
[----:B------:R-:W-:Y:S02]  /*6670*/  UIADD3.64 UR52, UPT, UPT, UR34, 0x180, URZ ;  /* 0x0000018022347897 */ /* 0x000fe4000fffe0ff */
[----:B------:R-:W-:Y:S02]  /*6680*/  UIADD3.64 UR54, UPT, UPT, UR42, 0xfe, URZ ;  /* 0x000000fe2a367897 */ /* 0x000fe4000fffe0ff */
[----:B------:R-:W-:Y:S02]  /*6690*/  UIADD3.64 UR56, UPT, UPT, UR34, 0x200, URZ ;  /* 0x0000020022387897 */ /* 0x000fe4000fffe0ff */
[----:B------:R-:W-:Y:S02]  /*66a0*/  UIADD3.64 UR58, UPT, UPT, UR42, 0x100, URZ ;  /* 0x000001002a3a7897 */ /* 0x000fe4000fffe0ff */
[----:B------:R-:W-:Y:S02]  /*66b0*/  UIADD3.64 UR60, UPT, UPT, UR34, 0x280, URZ ;  /* 0x00000280223c7897 */ /* 0x000fe4000fffe0ff */
[----:B------:R-:W-:Y:S01]  /*66c0*/  UIADD3.64 UR62, UPT, UPT, UR42, 0x102, URZ ;  /* 0x000001022a3e7897 */ /* 0x000fe2000fffe0ff */
[----:B------:R-:W-:Y:S01]  /*66d0*/  UMOV UR28, 0x0 ;  /* 0x00000000001c7882 */ /* 0x000fe20000000000 */
[----:B------:R-:W-:Y:S01]  /*66e0*/  UMOV UR29, 0x4088010 ;  /* 0x04088010001d7882 */ /* 0x000fe20000000000 */
[----:B------:R-:W-:Y:S01]  /*66f0*/  UIADD3.64 UR64, UPT, UPT, UR34, 0x300, URZ ;  /* 0x0000030022407897 */ /* 0x000fe2000fffe0ff */
[----:B------:R-:W-:Y:S01]  /*6700*/  UMOV UR15, 0x40004040 ;  /* 0x40004040000f7882 */ /* 0x000fe20000000000 */
[----:B------:R-:W-:Y:S01]  /*6710*/  UIADD3.64 UR66, UPT, UPT, UR42, 0x104, URZ ;  /* 0x000001042a427897 */ /* 0x000fe2000fffe0ff */
[----:B------:R-:W-:Y:S01]  /*6720*/  UMOV UR17, 0x40004040 ;  /* 0x4000404000117882 */ /* 0x000fe20000000000 */
[----:B------:R-:W-:Y:S01]  /*6730*/  UMOV UR26, 0x0 ;  /* 0x00000000001a7882 */ /* 0x000fe20000000000 */
[----:B------:R-:W-:Y:S01]  /*6740*/  UMOV UR27, 0x4088010 ;  /* 0x04088010001b7882 */ /* 0x000fe20000000000 */
[----:B------:R-:W-:Y:S01]  /*6750*/  UMOV UR22, 0x0 ;  /* 0x0000000000167882 */ /* 0x000fe20000000000 */
[----:B------:R-:W-:Y:S01]  /*6760*/  UMOV UR23, 0x4088010 ;  /* 0x0408801000177882 */ /* 0x000fe20000000000 */
[----:B------:R0:W-:Y:S01]  /*6770*/  UTCHMMA gdesc[UR14], gdesc[UR16], tmem[UR9], tmem[UR28], idesc[UR29], !UPT ;  /* 0x00ff1c100e0075ea */ /* 0x0001e2000f800009 */
[----:B------:R-:W-:Y:S01]  /*6780*/  UMOV UR32, 0x0 ;  /* 0x0000000000207882 */ /* 0x000fe20000000000 */
[----:B------:R-:W-:Y:S01]  /*6790*/  UMOV UR33, 0x4088010 ;  /* 0x0408801000217882 */ /* 0x000fe20000000000 */
[----:B------:R0:W-:Y:S01]  /*67a0*/  UTCHMMA gdesc[UR34], gdesc[UR42], tmem[UR9], tmem[UR26], idesc[UR27], UPT ;  /* 0x00ff1a2a220075ea */ /* 0x0001e2000b800009 */
        /* <DEDUP_REMOVED lines=8> */
[----:B------:R-:W-:Y:S01]  /*6830*/  UMOV UR6, UR12 ;  /* 0x0000000c00067c82 */ /* 0x000fe20008000000 */
[----:B------:R-:W-:Y:S01]  /*6840*/  UMOV UR7, URZ ;  /* 0x000000ff00077c82 */ /* 0x000fe20008000000 */
[----:B------:R0:W-:Y:S01]  /*6850*/  UTCHMMA gdesc[UR52], gdesc[UR54], tmem[UR9], tmem[UR30], idesc[UR31], UPT ;  /* 0x00ff1e36340075ea */ /* 0x0001e2000b800009 */
[----:B------:R-:W-:Y:S01]  /*6860*/  UMOV UR40, 0x0 ;  /* 0x0000000000287882 */ /* 0x000fe20000000000 */
[----:B------:R-:W-:Y:S01]  /*6870*/  UMOV UR41, 0x4088010 ;  /* 0x0408801000297882 */ /* 0x000fe20000000000 */
[----:B------:R0:W-:Y:S01]  /*6880*/  UTCHMMA gdesc[UR56], gdesc[UR58], tmem[UR9], tmem[UR38], idesc[UR39], UPT ;  /* 0x00ff263a380075ea */ /* 0x0001e2000b800009 */
[----:B------:R-:W-:Y:S01]  /*6890*/  UMOV UR6, UR6 ;  /* 0x0000000600067c82 */ /* 0x000fe20008000000 */
[----:B------:R0:W-:Y:S01]  /*68a0*/  UTCHMMA gdesc[UR60], gdesc[UR62], tmem[UR9], tmem[UR36], idesc[UR37], UPT ;  /* 0x00ff243e3c0075ea */ /* 0x0001e2000b800009 */
[----:B------:R0:W-:Y:S01]  /*68b0*/  UTCHMMA gdesc[UR64], gdesc[UR66], tmem[UR9], tmem[UR40], idesc[UR41], UPT ;  /* 0x00ff2842400075ea */ /* 0x0001e2000b800009 */
[----:B------:R0:W-:Y:S01]  /*68c0*/  UTCBAR [UR6], URZ ;  /* 0x000000ff060073e9 */ /* 0x0001e200080000ff */
[----:B------:R-:W-:Y:S01]  /*68d0*/  NOP ;  /* 0x0000000000007918 */ /* 0x000fe20000000000 */
.L_x_6:
[----:B------:R-:W-:Y:S01]  /*68e0*/  SHF.R.S32.HI R3, RZ, 0x1f, R232 ;  /* 0x0000001fff037819 */ /* 0x000fe200000114e8 */
[----:B------:R-:W-:Y:S01]  /*68f0*/  USHF.R.U32.HI UR13, URZ, 0x4, UR13 ;  /* 0x00000004ff0d7899 */ /* 0x000fe2000801160d */
[----:B------:R-:W-:Y:S01]  /*6900*/  IADD3 R124, P2, PT, R227, UR20, RZ ;  /* 0x00000014e37c7c10 */ /* 0x000fe2000ff5e0ff */
[----:B0-----:R-:W-:Y:S01]  /*6910*/  USHF.R.U32.HI UR16, URZ, 0x4, UR18 ;  /* 0x00000004ff107899 */ /* 0x001fe20008011612 */
[----:B------:R-:W-:Y:S01]  /*6920*/  LEA.HI R3, R3, R232, RZ, 0x7 ;  /* 0x000000e803037211 */ /* 0x000fe200078f38ff */
[----:B------:R-:W-:Y:S01]  /*6930*/  USGXT.U32 UR14, UR13, 0xe ;  /* 0x0000000e0d0e789a */ /* 0x000fe20008000000 */
[----:B------:R-:W-:Y:S01]  /*6940*/  IADD3.X R125, PT, PT, R231, UR21, RZ, P2, !PT ;  /* 0x00000015e77d7c10 */ /* 0x000fe200097fe4ff */
[----:B------:R-:W-:Y:S01]  /*6950*/  USGXT.U32 UR16, UR16, 0xe ;  /* 0x0000000e1010789a */ /* 0x000fe20008000000 */
[----:B------:R-:W-:Y:S01]  /*6960*/  SHF.R.S32.HI R3, RZ, 0x7, R3 ;  /* 0x00000007ff037819 */ /* 0x000fe20000011403 */
[----:B------:R-:W-:Y:S01]  /*6970*/  UIADD3 UR22, UP1, UPT, UR14, 0x80, URZ ;  /* 0x000000800e167890 */ /* 0x000fe2000ff3e0ff */
[----:B------:R-:W-:Y:S01]  /*6980*/  IADD3 R118, P4, PT, R26, UR20, RZ ;  /* 0x000000141a767c10 */ /* 0x000fe2000ff9e0ff */
[----:B------:R-:W-:Y:S01]  /*6990*/  UIADD3 UR26, UP2, UPT, UR16, 0x2, URZ ;  /* 0x00000002101a7890 */ /* 0x000fe2000ff5e0ff */
[----:B------:R-:W-:Y:S01]  /*69a0*/  VIMNMX R7, PT, PT, R3, 0x1, !PT ;  /* 0x0000000103077848 */ /* 0x000fe20007fe0100 */
[----:B------:R-:W-:Y:S01]  /*69b0*/  UIADD3.X UR23, UPT, UPT, UR4, 0x40004040, URZ, UP1, !UPT ;  /* 0x4000404004177890 */ /* 0x000fe20008ffe4ff */
[----:B------:R-:W-:Y:S01]  /*69c0*/  IADD3 R120, P5, PT, R222, UR20, RZ ;  /* 0x00000014de787c10 */ /* 0x000fe2000ffbe0ff */
[----:B------:R-:W-:Y:S01]  /*69d0*/  UIADD3.X UR27, UPT, UPT, UR5, 0x40004040, URZ, UP2, !UPT ;  /* 0x40004040051b7890 */ /* 0x000fe200097fe4ff */
[----:B------:R-:W-:Y:S01]  /*69e0*/  IADD3.X R119, PT, PT, R223, UR21, RZ, P4, !PT ;  /* 0x00000015df777c10 */ /* 0x000fe2000a7fe4ff */
[----:B------:R-:W-:Y:S01]  /*69f0*/  VIADD R7, R7, 0xffffffff ;  /* 0xffffffff07077836 */ /* 0x000fe20000000000 */
[----:B------:R-:W-:Y:S01]  /*6a00*/  IADD3.X R121, PT, PT, R225, UR21, RZ, P5, !PT ;  /* 0x00000015e1797c10 */ /* 0x000fe2000affe4ff */
[----:B------:R-:W-:Y:S01]  /*6a10*/  UMOV UR4, URZ ;  /* 0x000000ff00047c82 */ /* 0x000fe20008000000 */
[----:B------:R-:W-:Y:S01]  /*6a20*/  IADD3 R122, P3, PT, R27, UR20, RZ ;  /* 0x000000141b7a7c10 */ /* 0x000fe2000ff7e0ff */
[----:B------:R-:W-:Y:S01]  /*6a30*/  IMAD.SHL.U32 R3, R5, 0x80, RZ ;  /* 0x0000008005037824 */ /* 0x000fe200078e00ff */
[----:B------:R-:W-:Y:S01]  /*6a40*/  ISETP.NE.U32.AND P2, PT, R7, RZ, PT ;  /* 0x000000ff0700720c */ /* 0x000fe20003f45070 */
[----:B------:R-:W-:Y:S01]  /*6a50*/  IMAD.SHL.U32 R4, R4, 0x80, RZ ;  /* 0x0000008004047824 */ /* 0x000fe200078e00ff */
[----:B------:R-:W-:-:S02]  /*6a60*/  IADD3 R126, P4, PT, R226, UR20, RZ ;  /* 0x00000014e27e7c10 */ /* 0x000fc4000ff9e0ff */
[----:B------:R-:W-:Y:S02]  /*6a70*/  IADD3 R128, P5, PT, R229, UR20, RZ ;  /* 0x00000014e5807c10 */ /* 0x000fe4000ffbe0ff */
[----:B------:R-:W-:Y:S02]  /*6a80*/  IADD3.X R123, PT, PT, R224, UR21, RZ, P3, !PT ;  /* 0x00000015e07b7c10 */ /* 0x000fe40009ffe4ff */
[----:B------:R-:W-:Y:S02]  /*6a90*/  IADD3.X R127, PT, PT, R230, UR21, RZ, P4, !PT ;  /* 0x00000015e67f7c10 */ /* 0x000fe4000a7fe4ff */
[----:B------:R-:W-:-:S03]  /*6aa0*/  IADD3.X R129, PT, PT, R228, UR21, RZ, P5, !PT ;  /* 0x00000015e4817c10 */ /* 0x000fc6000affe4ff */
[----:B------:R-:W-:Y:S05]  /*6ab0*/  @!P2 BRA `(.L_x_7) ;  /* 0x0000002c00c8a947 */ /* 0x000fea0003800000 */
[----:B------:R-:W-:Y:S01]  /*6ac0*/  VIADD R6, R6, 0xffffff80 ;  /* 0xffffff8006067836 */ /* 0x000fe20000000000 */
[----:B------:R-:W-:Y:S01]  /*6ad0*/  UIADD3.64 UR20, UPT, UPT, UR22, 0x80, URZ ;  /* 0x0000008016147897 */ /* 0x000fe2000fffe0ff */
[----:B------:R-:W-:Y:S01]  /*6ae0*/  IMAD.MOV.U32 R5, RZ, RZ, R7 ;  /* 0x000000ffff057224 */ /* 0x000fe200078e0007 */
[----:B------:R-:W-:Y:S02]  /*6af0*/  UIADD3.64 UR28, UPT, UPT, UR26, 0x2, URZ ;  /* 0x000000021a1c7897 */ /* 0x000fe4000fffe0ff */
[----:B------:R-:W-:Y:S01]  /*6b00*/  R2UR UR13, R6 ;  /* 0x00000000060d72ca */ /* 0x000fe200000e0000 */
        /* <DEDUP_REMOVED lines=8> */
[----:B------:R-:W-:-:S02]  /*6b90*/  UIADD3.64 UR46, UPT, UPT, UR22, 0x300, URZ ;  /* 0x00000300162e7897 */ /* 0x000fc4000fffe0ff */
[----:B------:R-:W-:Y:S01]  /*6ba0*/  UIADD3.64 UR48, UPT, UPT, UR26, 0x104, URZ ;  /* 0x000001041a307897 */ /* 0x000fe2000fffe0ff */
[----:B------:R-:W-:Y:S01]  /*6bb0*/  UMOV UR8, 0x1 ;  /* 0x0000000100087882 */ /* 0x000fe20000000000 */
[----:B------:R-:W-:-:S10]  /*6bc0*/  UMOV UR5, URZ ;  /* 0x000000ff00057c82 */ /* 0x000fd40008000000 */
.L_x_10:
[----:B------:R-:W-:Y:S01]  /*6bd0*/  USHF.L.U32 UR4, UR4, 0x1f, URZ ;  /* 0x0000001f04047899 */ /* 0x000fe200080006ff */
[----:B0-----:R-:W0:Y:S01]  /*6be0*/  S2R R7, SR_TID.X ;  /* 0x0000000000077919 */ /* 0x001e220000002100 */
[----:B------:R-:W-:-:S04]  /*6bf0*/  IMAD.WIDE R216, R4, 0x2, R216 ;  /* 0x0000000204d87825 */ /* 0x000fc800078e02d8 */
[----:B------:R-:W-:-:S04]  /*6c00*/  IMAD.U32 R6, RZ, RZ, UR4 ;  /* 0x00000004ff067e24 */ /* 0x000fc8000f8e00ff */
[----:B------:R-:W1:Y:S01]  /*6c10*/  SYNCS.PHASECHK.TRANS64.TRYWAIT P2, [UR12], R6 ;  /* 0x00000006ff0075a7 */ /* 0x000e62000804110c */
[----:B0-----:R-:W-:-:S04]  /*6c20*/  SHF.R.U32.HI R7, RZ, 0x6, R7 ;  /* 0x00000006ff077819 */ /* 0x001fc80000011607 */
[----:B------:R-:W-:-:S04]  /*6c30*/  SGXT.U32 R7, R7, 0x1 ;  /* 0x000000010707781a */ /* 0x000fc80000000000 */
[----:B------:R-:W-:Y:S01]  /*6c40*/  ISETP.GE.AND P5, PT, R7, UR13, PT ;  /* 0x0000000d07007c0c */ /* 0x000fe2000bfa6270 */
[----:B-1----:R-:W-:-:S12]  /*6c50*/  @!P2 BRA `(.L_x_8) ;  /* 0x000000380084a947 */ /* 0x002fd80003800000 */
.L_x_16:
[----:B------:R-:W-:Y:S01]  /*6c60*/  STL [R1+0x54], R251 ;  /* 0x000054fb01007387 */ /* 0x000fe20000100800 */
[----:B------:R-:W-:Y:S01]  /*6c70*/  PRMT R244, RZ, 0x7610, R244 ;  /* 0x00007610fff47816 */ /* 0x000fe200000000f4 */
[C---:B------:R-:W-:Y:S01]  /*6c80*/  IMAD.WIDE R94, R4.reuse, 0x2, R94 ;  /* 0x00000002045e7825 */ /* 0x040fe200078e025e */
[----:B------:R-:W-:Y:S01]  /*6c90*/  PRMT R228, RZ, 0x7610, R228 ;  /* 0x00007610ffe47816 */ /* 0x000fe200000000e4 */
[----:B------:R0:W-:Y:S01]  /*6ca0*/  STL [R1+0x50], R252 ;  /* 0x000050fc01007387 */ /* 0x0001e20000100800 */
[----:B------:R-:W-:Y:S01]  /*6cb0*/  PRMT R241, RZ, 0x7610, R241 ;  /* 0x00007610fff17816 */ /* 0x000fe200000000f1 */
[C---:B------:R-:W-:Y:S02]  /*6cc0*/  IMAD.WIDE R96, R4.reuse, 0x2, R96 ;  /* 0x0000000204607825 */ /* 0x040fe400078e0260 */
[----:B------:R-:W2:Y:S01]  /*6cd0*/  @!P5 LDG.E.U16 R244, desc[UR24][R94.64] ;  /* 0x000000185ef4d981 */ /* 0x000ea2000c1e1500 */
[----:B------:R-:W-:Y:S01]  /*6ce0*/  PRMT R227, RZ, 0x7610, R227 ;  /* 0x00007610ffe37816 */ /* 0x000fe200000000e3 */
[----:B------:R-:W-:-:S04]  /*6cf0*/  IMAD.WIDE R120, R4, 0x2, R120 ;  /* 0x0000000204787825 */ /* 0x000fc800078e0278 */
[C---:B------:R-:W-:Y:S01]  /*6d00*/  IMAD.WIDE R118, R4.reuse, 0x2, R118 ;  /* 0x0000000204767825 */ /* 0x040fe200078e0276 */
[----:B0-----:R-:W0:Y:S01]  /*6d10*/  S2R R252, SR_TID.X ;  /* 0x0000000000fc7919 */ /* 0x001e220000002100 */
[----:B------:R-:W-:Y:S02]  /*6d20*/  PRMT R237, RZ, 0x7610, R237 ;  /* 0x00007610ffed7816 */ /* 0x000fe400000000ed */
[C---:B------:R-:W-:Y:S01]  /*6d30*/  IMAD.WIDE R124, R4.reuse, 0x2, R124 ;  /* 0x00000002047c7825 */ /* 0x040fe200078e027c */
[----:B------:R-:W-:Y:S01]  /*6d40*/  PRMT R226, RZ, 0x7610, R226 ;  /* 0x00007610ffe27816 */ /* 0x000fe200000000e2 */
[----:B------:R-:W-:Y:S02]  /*6d50*/  STL [R1+0x10], R2 ;  /* 0x0000100201007387 */ /* 0x000fe40000100800 */
[C---:B------:R-:W-:Y:S01]  /*6d60*/  IMAD.WIDE R126, R4.reuse, 0x2, R126 ;  /* 0x00000002047e7825 */ /* 0x040fe200078e027e */
[----:B------:R-:W-:Y:S01]  /*6d70*/  PRMT R245, RZ, 0x7610, R245 ;  /* 0x00007610fff57816 */ /* 0x000fe200000000f5 */
[----:B------:R-:W-:Y:S02]  /*6d80*/  STL [R1+0xc], R5 ;  /* 0x00000c0501007387 */ /* 0x000fe40000100800 */
[----:B------:R-:W-:-:S04]  /*6d90*/  IMAD.WIDE R132, R4, 0x2, R132 ;  /* 0x0000000204847825 */ /* 0x000fc800078e0284 */
[----:B------:R-:W-:-:S04]  /*6da0*/  IMAD.WIDE R134, R4, 0x2, R134 ;  /* 0x0000000204867825 */ /* 0x000fc800078e0286 */
[----:B------:R-:W-:-:S04]  /*6db0*/  IMAD.WIDE R138, R4, 0x2, R138 ;  /* 0x00000002048a7825 */ /* 0x000fc800078e028a */
[----:B------:R-:W-:-:S04]  /*6dc0*/  IMAD.WIDE R146, R4, 0x2, R146 ;  /* 0x0000000204927825 */ /* 0x000fc800078e0292 */
[----:B------:R-:W-:-:S04]  /*6dd0*/  IMAD.WIDE R140, R4, 0x2, R140 ;  /* 0x00000002048c7825 */ /* 0x000fc800078e028c */
[C---:B------:R-:W-:Y:S01]  /*6de0*/  IMAD.WIDE R152, R4.reuse, 0x2, R152 ;  /* 0x0000000204987825 */ /* 0x040fe200078e0298 */
[--C-:B0-----:R-:W-:Y:S02]  /*6df0*/  SHF.R.U32.HI R251, RZ, 0x6, R252.reuse ;  /* 0x00000006fffb7819 */ /* 0x101fe400000116fc */
[----:B------:R-:W-:Y:S01]  /*6e00*/  SHF.R.U32.HI R252, RZ, 0x6, R252 ;  /* 0x00000006fffc7819 */ /* 0x000fe200000116fc */
[----:B------:R-:W-:Y:S01]  /*6e10*/  IMAD.WIDE R160, R4, 0x2, R160 ;  /* 0x0000000204a07825 */ /* 0x000fe200078e02a0 */
[----:B------:R-:W-:Y:S02]  /*6e20*/  SGXT.U32 R251, R251, 0x1 ;  /* 0x00000001fbfb781a */ /* 0x000fe40000000000 */
[----:B------:R-:W-:Y:S01]  /*6e30*/  SGXT.U32 R252, R252, 0x1 ;  /* 0x00000001fcfc781a */ /* 0x000fe20000000000 */
[----:B------:R-:W-:Y:S01]  /*6e40*/  IMAD.WIDE R166, R4, 0x2, R166 ;  /* 0x0000000204a67825 */ /* 0x000fe200078e02a6 */
[----:B------:R-:W-:Y:S02]  /*6e50*/  LOP3.LUT R251, R251, 0x2, RZ, 0xfc, !PT ;  /* 0x00000002fbfb7812 */ /* 0x000fe400078efcff */
[----:B------:R-:W-:Y:S01]  /*6e60*/  LOP3.LUT R252, R252, 0x8, RZ, 0xfc, !PT ;  /* 0x00000008fcfc7812 */ /* 0x000fe200078efcff */
[----:B------:R-:W-:Y:S01]  /*6e70*/  IMAD.WIDE R174, R4, 0x2, R174 ;  /* 0x0000000204ae7825 */ /* 0x000fe200078e02ae */
[----:B------:R-:W-:-:S02]  /*6e80*/  ISETP.GE.AND P3, PT, R251, UR13, PT ;  /* 0x0000000dfb007c0c */ /* 0x000fc4000bf66270 */
[----:B------:R-:W0:Y:S01]  /*6e90*/  S2R R251, SR_TID.X ;  /* 0x0000000000fb7919 */ /* 0x000e220000002100 */
[----:B------:R-:W-:Y:S01]  /*6ea0*/  ISETP.GE.AND P2, PT, R252, UR13, PT ;  /* 0x0000000dfc007c0c */ /* 0x000fe2000bf46270 */
[----:B------:R-:W-:-:S04]  /*6eb0*/  IMAD.WIDE R180, R4, 0x2, R180 ;  /* 0x0000000204b47825 */ /* 0x000fc800078e02b4 */
[----:B------:R-:W-:-:S04]  /*6ec0*/  IMAD.WIDE R188, R4, 0x2, R188 ;  /* 0x0000000204bc7825 */ /* 0x000fc800078e02bc */
[C---:B------:R-:W-:Y:S01]  /*6ed0*/  IMAD.WIDE R202, R4.reuse, 0x2, R202 ;  /* 0x0000000204ca7825 */ /* 0x040fe200078e02ca */
[----:B------:R-:W3:Y:S03]  /*6ee0*/  @!P3 LDG.E.U16 R228, desc[UR24][R96.64] ;  /* 0x0000001860e4b981 */ /* 0x000ee6000c1e1500 */
[C---:B------:R-:W-:Y:S01]  /*6ef0*/  IMAD.WIDE R194, R4.reuse, 0x2, R194 ;  /* 0x0000000204c27825 */ /* 0x040fe200078e02c2 */
[----:B------:R-:W4:Y:S03]  /*6f00*/  @!P2 LDG.E.U16 R241, desc[UR24][R118.64] ;  /* 0x0000001876f1a981 */ /* 0x000f26000c1e1500 */
[----:B------:R-:W-:-:S04]  /*6f10*/  IMAD.WIDE R208, R4, 0x2, R208 ;  /* 0x0000000204d07825 */ /* 0x000fc800078e02d0 */
[----:B------:R-:W-:Y:S01]  /*6f20*/  IMAD.WIDE R168, R4, 0x2, R168 ;  /* 0x0000000204a87825 */ /* 0x000fe200078e02a8 */
[--C-:B0-----:R-:W-:Y:S02]  /*6f30*/  SHF.R.U32.HI R252, RZ, 0x6, R251.reuse ;  /* 0x00000006fffc7819 */ /* 0x101fe400000116fb */
[----:B------:R-:W-:Y:S02]  /*6f40*/  SHF.R.U32.HI R251, RZ, 0x6, R251 ;  /* 0x00000006fffb7819 */ /* 0x000fe400000116fb */
[----:B------:R-:W-:Y:S02]  /*6f50*/  SGXT.U32 R252, R252, 0x1 ;  /* 0x00000001fcfc781a */ /* 0x000fe40000000000 */
[----:B------:R-:W-:Y:S02]  /*6f60*/  SGXT.U32 R251, R251, 0x1 ;  /* 0x00000001fbfb781a */ /* 0x000fe40000000000 */
[----:B------:R-:W-:Y:S02]  /*6f70*/  LOP3.LUT R252, R252, 0xa, RZ, 0xfc, !PT ;  /* 0x0000000afcfc7812 */ /* 0x000fe400078efcff */
[----:B------:R-:W-:-:S02]  /*6f80*/  LOP3.LUT R251, R251, 0x10, RZ, 0xfc, !PT ;  /* 0x00000010fbfb7812 */ /* 0x000fc400078efcff */
[----:B------:R-:W-:Y:S02]  /*6f90*/  ISETP.GE.AND P4, PT, R252, UR13, PT ;  /* 0x0000000dfc007c0c */ /* 0x000fe4000bf86270 */
[----:B------:R-:W-:Y:S02]  /*6fa0*/  ISETP.GE.AND P6, PT, R251, UR13, PT ;  /* 0x0000000dfb007c0c */ /* 0x000fe4000bfc6270 */
[----:B------:R-:W0:Y:S09]  /*6fb0*/  S2R R251, SR_TID.X ;  /* 0x0000000000fb7919 */ /* 0x000e320000002100 */
[----:B------:R-:W2:Y:S04]  /*6fc0*/  @!P4 LDG.E.U16 R227, desc[UR24][R120.64] ;  /* 0x0000001878e3c981 */ /* 0x000ea8000c1e1500 */
[----:B------:R-:W2:Y:S01]  /*6fd0*/  @!P6 LDG.E.U16 R237, desc[UR24][R124.64] ;  /* 0x000000187cede981 */ /* 0x000ea2000c1e1500 */
[----:B0-----:R-:W-:-:S04]  /*6fe0*/  SHF.R.U32.HI R252, RZ, 0x6, R251 ;  /* 0x00000006fffc7819 */ /* 0x001fc800000116fb */
[----:B------:R-:W-:-:S04]  /*6ff0*/  SGXT.U32 R252, R252, 0x1 ;  /* 0x00000001fcfc781a */ /* 0x000fc80000000000 */
[----:B------:R-:W-:-:S04]  /*7000*/  LOP3.LUT R252, R252, 0x12, RZ, 0xfc, !PT ;  /* 0x00000012fcfc7812 */ /* 0x000fc800078efcff */
[----:B------:R-:W-:Y:S02]  /*7010*/  ISETP.GE.AND P5, PT, R252, UR13, PT ;  /* 0x0000000dfc007c0c */ /* 0x000fe4000bfa6270 */
[----:B------:R-:W-:-:S04]  /*7020*/  SHF.R.U32.HI R252, RZ, 0x6, R251 ;  /* 0x00000006fffc7819 */ /* 0x000fc800000116fb */
[----:B------:R-:W-:-:S04]  /*7030*/  SGXT.U32 R252, R252, 0x1 ;  /* 0x00000001fcfc781a */ /* 0x000fc80000000000 */
[----:B------:R-:W-:-:S03]  /*7040*/  LOP3.LUT R252, R252, 0x18, RZ, 0xfc, !PT ;  /* 0x00000018fcfc7812 */ /* 0x000fc600078efcff */
[----:B------:R-:W2:Y:S01]  /*7050*/  @!P5 LDG.E.U16 R226, desc[UR24][R126.64] ;  /* 0x000000187ee2d981 */ /* 0x000ea2000c1e1500 */
[----:B------:R-:W-:Y:S02]  /*7060*/  ISETP.GE.AND P3, PT, R252, UR13, PT ;  /* 0x0000000dfc007c0c */ /* 0x000fe4000bf66270 */
[--C-:B------:R-:W-:Y:S02]  /*7070*/  SHF.R.U32.HI R252, RZ, 0x6, R251.reuse ;  /* 0x00000006fffc7819 */ /* 0x100fe400000116fb */
[----:B------:R-:W-:-:S04]  /*7080*/  SHF.R.U32.HI R251, RZ, 0x6, R251 ;  /* 0x00000006fffb7819 */ /* 0x000fc800000116fb */
[----:B------:R-:W-:-:S04]  /*7090*/  SGXT.U32 R251, R251, 0x1 ;  /* 0x00000001fbfb781a */ /* 0x000fc80000000000 */
[----:B------:R-:W-:Y:S01]  /*70a0*/  LOP3.LUT R251, R251, 0x20, RZ, 0xfc, !PT ;  /* 0x00000020fbfb7812 */ /* 0x000fe200078efcff */
[----:B------:R-:W2:Y:S03]  /*70b0*/  @!P3 LDG.E.U16 R245, desc[UR24][R132.64] ;  /* 0x0000001884f5b981 */ /* 0x000ea6000c1e1500 */
[----:B------:R-:W-:Y:S02]  /*70c0*/  ISETP.GE.AND P4, PT, R251, UR13, PT ;  /* 0x0000000dfb007c0c */ /* 0x000fe4000bf86270 */
[----:B------:R-:W0:Y:S01]  /*70d0*/  S2R R251, SR_TID.X ;  /* 0x0000000000fb7919 */ /* 0x000e220000002100 */
[----:B------:R-:W-:-:S04]  /*70e0*/  SGXT.U32 R252, R252, 0x1 ;  /* 0x00000001fcfc781a */ /* 0x000fc80000000000 */
[----:B------:R-:W-:-:S04]  /*70f0*/  LOP3.LUT R252, R252, 0x1a, RZ, 0xfc, !PT ;  /* 0x0000001afcfc7812 */ /* 0x000fc800078efcff */
[----:B------:R-:W-:Y:S02]  /*7100*/  ISETP.GE.AND P2, PT, R252, UR13, PT ;  /* 0x0000000dfc007c0c */ /* 0x000fe4000bf46270 */
[----:B0-----:R-:W-:-:S04]  /*7110*/  SHF.R.U32.HI R252, RZ, 0x6, R251 ;  /* 0x00000006fffc7819 */ /* 0x001fc800000116fb */
[----:B------:R-:W-:-:S04]  /*7120*/  SGXT.U32 R252, R252, 0x1 ;  /* 0x00000001fcfc781a */ /* 0x000fc80000000000 */
[----:B------:R-:W-:-:S04]  /*7130*/  LOP3.LUT R252, R252, 0x22, RZ, 0xfc, !PT ;  /* 0x00000022fcfc7812 */ /* 0x000fc800078efcff */
[----:B------:R-:W-:Y:S02]  /*7140*/  ISETP.GE.AND P6, PT, R252, UR13, PT ;  /* 0x0000000dfc007c0c */ /* 0x000fe4000bfc6270 */
[----:B------:R-:W-:-:S04]  /*7150*/  SHF.R.U32.HI R252, RZ, 0x6, R251 ;  /* 0x00000006fffc7819 */ /* 0x000fc800000116fb */
[----:B------:R-:W-:-:S04]  /*7160*/  SGXT.U32 R252, R252, 0x1 ;  /* 0x00000001fcfc781a */ /* 0x000fc80000000000 */
[----:B------:R-:W-:-:S04]  /*7170*/  LOP3.LUT R252, R252, 0x28, RZ, 0xfc, !PT ;  /* 0x00000028fcfc7812 */ /* 0x000fc800078efcff */
[----:B------:R-:W-:Y:S02]  /*7180*/  ISETP.GE.AND P5, PT, R252, UR13, PT ;  /* 0x0000000dfc007c0c */ /* 0x000fe4000bfa6270 */
[----:B------:R-:W-:-:S04]  /*7190*/  SHF.R.U32.HI R252, RZ, 0x6, R251 ;  /* 0x00000006fffc7819 */ /* 0x000fc800000116fb */
[----:B------:R-:W-:-:S04]  /*71a0*/  SGXT.U32 R252, R252, 0x1 ;  /* 0x00000001fcfc781a */ /* 0x000fc80000000000 */
[----:B------:R-:W-:-:S04]  /*71b0*/  LOP3.LUT R252, R252, 0x30, RZ, 0xfc, !PT ;  /* 0x00000030fcfc7812 */ /* 0x000fc800078efcff */
[----:B------:R-:W-:Y:S02]  /*71c0*/  ISETP.GE.AND P3, PT, R252, UR13, PT ;  /* 0x0000000dfc007c0c */ /* 0x000fe4000bf66270 */
[----:B------:R-:W-:Y:S02]  /*71d0*/  SHF.R.U32.HI R252, RZ, 0x6, R251 ;  /* 0x00000006fffc7819 */ /* 0x000fe400000116fb */
[----:B------:R-:W-:Y:S02]  /*71e0*/  PRMT R238, RZ, 0x7610, R238 ;  /* 0x00007610ffee7816 */ /* 0x000fe400000000ee */
[----:B------:R-:W-:-:S04]  /*71f0*/  SGXT.U32 R252, R252, 0x1 ;  /* 0x00000001fcfc781a */ /* 0x000fc80000000000 */
[----:B------:R-:W-:Y:S01]  /*7200*/  LOP3.LUT R252, R252, 0x38, RZ, 0xfc, !PT ;  /* 0x00000038fcfc7812 */ /* 0x000fe200078efcff */
[----:B------:R0:W2:Y:S03]  /*7210*/  @!P2 LDG.E.U16 R238, desc[UR24][R134.64] ;  /* 0x0000001886eea981 */ /* 0x0000a6000c1e1500 */
[----:B------:R-:W-:Y:S02]  /*7220*/  ISETP.GE.AND P2, PT, R252, UR13, PT ;  /* 0x0000000dfc007c0c */ /* 0x000fe4000bf46270 */
[----:B------:R-:W-:Y:S01]  /*7230*/  SHF.R.U32.HI R252, RZ, 0x6, R251 ;  /* 0x00000006fffc7819 */ /* 0x000fe200000116fb */
[----:B------:R-:W-:Y:S01]  /*7240*/  STL [R1+0x18], R94 ;  /* 0x0000185e01007387 */ /* 0x000fe20000100800 */
[----:B------:R-:W-:Y:S02]  /*7250*/  PRMT R234, RZ, 0x7610, R234 ;  /* 0x00007610ffea7816 */ /* 0x000fe400000000ea */
[----:B------:R-:W-:Y:S01]  /*7260*/  SGXT.U32 R252, R252, 0x1 ;  /* 0x00000001fcfc781a */ /* 0x000fe20000000000 */
[----:B------:R-:W-:Y:S04]  /*7270*/  STL [R1+0x14], R95 ;  /* 0x0000145f01007387 */ /* 0x000fe80000100800 */
[----:B------:R-:W-:Y:S01]  /*7280*/  STL [R1+0x20], R96 ;  /* 0x0000206001007387 */ /* 0x000fe20000100800 */
[----:B------:R-:W-:-:S03]  /*7290*/  LOP3.LUT R252, R252, 0x40, RZ, 0xfc, !PT ;  /* 0x00000040fcfc7812 */ /* 0x000fc600078efcff */
[----:B------:R-:W-:Y:S04]  /*72a0*/  STL [R1+0x1c], R97 ;  /* 0x00001c6101007387 */ /* 0x000fe80000100800 */
[----:B------:R-:W-:Y:S04]  /*72b0*/  STL [R1+0x28], R118 ;  /* 0x0000287601007387 */ /* 0x000fe80000100800 */
[----:B------:R-:W-:Y:S04]  /*72c0*/  STL [R1+0x24], R119 ;  /* 0x0000247701007387 */ /* 0x000fe80000100800 */
[----:B------:R-:W-:Y:S04]  /*72d0*/  STL [R1+0x30], R120 ;  /* 0x0000307801007387 */ /* 0x000fe80000100800 */
[----:B------:R-:W-:Y:S04]  /*72e0*/  STL [R1+0x2c], R121 ;  /* 0x00002c7901007387 */ /* 0x000fe80000100800 */
[----:B------:R-:W2:Y:S01]  /*72f0*/  @!P4 LDG.E.U16 R234, desc[UR24][R138.64] ;  /* 0x000000188aeac981 */ /* 0x000ea2000c1e1500 */
[----:B------:R-:W-:-:S02]  /*7300*/  ISETP.GE.AND P4, PT, R252, UR13, PT ;  /* 0x0000000dfc007c0c */ /* 0x000fc4000bf86270 */
[----:B------:R-:W-:Y:S01]  /*7310*/  SHF.R.U32.HI R252, RZ, 0x6, R251 ;  /* 0x00000006fffc7819 */ /* 0x000fe200000116fb */
[----:B------:R-:W-:Y:S04]  /*7320*/  STL [R1+0x38], R124 ;  /* 0x0000387c01007387 */ /* 0x000fe80000100800 */
[----:B------:R-:W-:Y:S01]  /*7330*/  STL [R1+0x34], R125 ;  /* 0x0000347d01007387 */ /* 0x000fe20000100800 */
[----:B------:R-:W-:-:S03]  /*7340*/  SGXT.U32 R252, R252, 0x1 ;  /* 0x00000001fcfc781a */ /* 0x000fc60000000000 */
[----:B------:R-:W-:Y:S01]  /*7350*/  STL [R1+0x40], R126 ;  /* 0x0000407e01007387 */ /* 0x000fe20000100800 */
[----:B------:R-:W-:-:S03]  /*7360*/  PRMT R236, RZ, 0x7610, R236 ;  /* 0x00007610ffec7816 */ /* 0x000fc600000000ec */
[----:B------:R-:W-:Y:S04]  /*7370*/  STL [R1+0x3c], R127 ;  /* 0x00003c7f01007387 */ /* 0x000fe80000100800 */
[----:B------:R-:W-:Y:S04]  /*7380*/  STL [R1+0x48], R132 ;  /* 0x0000488401007387 */ /* 0x000fe80000100800 */
[----:B------:R-:W-:Y:S01]  /*7390*/  STL [R1+0x44], R133 ;  /* 0x0000448501007387 */ /* 0x000fe20000100800 */
[----:B------:R-:W-:-:S03]  /*73a0*/  LOP3.LUT R252, R252, 0x50, RZ, 0xfc, !PT ;  /* 0x00000050fcfc7812 */ /* 0x000fc600078efcff */
[----:B------:R0:W-:Y:S01]  /*73b0*/  STL [R1+0x4c], R135 ;  /* 0x00004c8701007387 */ /* 0x0001e20000100800 */
[----:B------:R-:W-:-:S03]  /*73c0*/  PRMT R225, RZ, 0x7610, R225 ;  /* 0x00007610ffe17816 */ /* 0x000fc600000000e1 */
[----:B------:R-:W2:Y:S01]  /*73d0*/  @!P5 LDG.E.U16 R236, desc[UR24][R146.64] ;  /* 0x0000001892ecd981 */ /* 0x000ea2000c1e1500 */
[----:B0-----:R-:W-:-:S03]  /*73e0*/  SHF.R.U32.HI R135, RZ, 0x6, R251 ;  /* 0x00000006ff877819 */ /* 0x001fc600000116fb */
[----:B------:R-:W2:Y:S01]  /*73f0*/  @!P6 LDG.E.U16 R225, desc[UR24][R140.64] ;  /* 0x000000188ce1e981 */ /* 0x000ea2000c1e1500 */
[----:B------:R-:W-:Y:S02]  /*7400*/  ISETP.GE.AND P5, PT, R252, UR13, PT ;  /* 0x0000000dfc007c0c */ /* 0x000fe4000bfa6270 */
[----:B------:R-:W-:Y:S02]  /*7410*/  SGXT.U32 R135, R135, 0x1 ;  /* 0x000000018787781a */ /* 0x000fe40000000000 */
[----:B------:R-:W-:Y:S02]  /*7420*/  SHF.R.U32.HI R252, RZ, 0x6, R251 ;  /* 0x00000006fffc7819 */ /* 0x000fe400000116fb */
[----:B------:R-:W-:Y:S02]  /*7430*/  LOP3.LUT R135, R135, 0x48, RZ, 0xfc, !PT ;  /* 0x0000004887877812 */ /* 0x000fe400078efcff */
[----:B------:R-:W-:Y:S02]  /*7440*/  SGXT.U32 R252, R252, 0x1 ;  /* 0x00000001fcfc781a */ /* 0x000fe40000000000 */
[----:B------:R-:W-:-:S02]  /*7450*/  PRMT R233, RZ, 0x7610, R233 ;  /* 0x00007610ffe97816 */ /* 0x000fc400000000e9 */
[----:B------:R-:W-:Y:S02]  /*7460*/  ISETP.GE.AND P6, PT, R135, UR13, PT ;  /* 0x0000000d87007c0c */ /* 0x000fe4000bfc6270 */
[----:B------:R-:W-:Y:S02]  /*7470*/  SHF.R.U32.HI R135, RZ, 0x6, R251 ;  /* 0x00000006ff877819 */ /* 0x000fe400000116fb */
[----:B------:R-:W-:Y:S01]  /*7480*/  LOP3.LUT R252, R252, 0x58, RZ, 0xfc, !PT ;  /* 0x00000058fcfc7812 */ /* 0x000fe200078efcff */
[----:B------:R-:W2:Y:S01]  /*7490*/  @!P3 LDG.E.U16 R233, desc[UR24][R152.64] ;  /* 0x0000001898e9b981 */ /* 0x000ea2000c1e1500 */
[----:B------:R-:W-:Y:S02]  /*74a0*/  SGXT.U32 R135, R135, 0x1 ;  /* 0x000000018787781a */ /* 0x000fe40000000000 */
[----:B------:R-:W-:Y:S02]  /*74b0*/  PRMT R240, RZ, 0x7610, R240 ;  /* 0x00007610fff07816 */ /* 0x000fe400000000f0 */
[----:B------:R-:W-:-:S02]  /*74c0*/  ISETP.GE.AND P3, PT, R252, UR13, PT ;  /* 0x0000000dfc007c0c */ /* 0x000fc4000bf66270 */
[--C-:B------:R-:W-:Y:S02]  /*74d0*/  SHF.R.U32.HI R252, RZ, 0x6, R251.reuse ;  /* 0x00000006fffc7819 */ /* 0x100fe400000116fb */
[----:B------:R-:W-:Y:S01]  /*74e0*/  LOP3.LUT R135, R135, 0x60, RZ, 0xfc, !PT ;  /* 0x0000006087877812 */ /* 0x000fe200078efcff */
[----:B------:R-:W2:Y:S01]  /*74f0*/  @!P2 LDG.E.U16 R240, desc[UR24][R160.64] ;  /* 0x00000018a0f0a981 */ /* 0x000ea2000c1e1500 */
[----:B------:R-:W-:Y:S02]  /*7500*/  SGXT.U32 R252, R252, 0x1 ;  /* 0x00000001fcfc781a */ /* 0x000fe40000000000 */
[----:B------:R-:W-:Y:S02]  /*7510*/  ISETP.GE.AND P2, PT, R135, UR13, PT ;  /* 0x0000000d87007c0c */ /* 0x000fe4000bf46270 */
[----:B------:R-:W-:Y:S02]  /*7520*/  PRMT R232, RZ, 0x7610, R232 ;  /* 0x00007610ffe87816 */ /* 0x000fe400000000e8 */
[----:B------:R-:W-:-:S02]  /*7530*/  SHF.R.U32.HI R135, RZ, 0x6, R251 ;  /* 0x00000006ff877819 */ /* 0x000fc400000116fb */
[----:B------:R-:W-:Y:S02]  /*7540*/  LOP3.LUT R252, R252, 0x68, RZ, 0xfc, !PT ;  /* 0x00000068fcfc7812 */ /* 0x000fe400078efcff */
[----:B------:R-:W-:Y:S01]  /*7550*/  SGXT.U32 R135, R135, 0x1 ;  /* 0x000000018787781a */ /* 0x000fe20000000000 */
[----:B------:R-:W2:Y:S01]  /*7560*/  @!P4 LDG.E.U16 R232, desc[UR24][R166.64] ;  /* 0x00000018a6e8c981 */ /* 0x000ea2000c1e1500 */
[----:B------:R-:W-:Y:S02]  /*7570*/  PRMT R29, RZ, 0x7610, R29 ;  /* 0x00007610ff1d7816 */ /* 0x000fe4000000001d */
[----:B------:R-:W-:Y:S02]  /*7580*/  ISETP.GE.AND P4, PT, R252, UR13, PT ;  /* 0x0000000dfc007c0c */ /* 0x000fe4000bf86270 */
[----:B------:R-:W-:Y:S01]  /*7590*/  LOP3.LUT R135, R135, 0x70, RZ, 0xfc, !PT ;  /* 0x0000007087877812 */ /* 0x000fe200078efcff */
[----:B------:R-:W0:Y:S01]  /*75a0*/  S2R R252, SR_TID.X ;  /* 0x0000000000fc7919 */ /* 0x000e220000002100 */
[----:B------:R-:W2:Y:S02]  /*75b0*/  @!P6 LDG.E.U16 R29, desc[UR24][R174.64] ;  /* 0x00000018ae1de981 */ /* 0x000ea4000c1e1500 */
[----:B------:R-:W-:-:S02]  /*75c0*/  ISETP.GE.AND P6, PT, R135, UR13, PT ;  /* 0x0000000d87007c0c */ /* 0x000fc4000bfc6270 */
[----:B------:R-:W-:Y:S02]  /*75d0*/  SHF.R.U32.HI R135, RZ, 0x6, R251 ;  /* 0x00000006ff877819 */ /* 0x000fe400000116fb */
[----:B------:R-:W-:Y:S02]  /*75e0*/  PRMT R231, RZ, 0x7610, R231 ;  /* 0x00007610ffe77816 */ /* 0x000fe400000000e7 */
[----:B------:R-:W-:-:S04]  /*75f0*/  SGXT.U32 R135, R135, 0x1 ;  /* 0x000000018787781a */ /* 0x000fc80000000000 */
[----:B------:R-:W-:Y:S01]  /*7600*/  LOP3.LUT R135, R135, 0x78, RZ, 0xfc, !PT ;  /* 0x0000007887877812 */ /* 0x000fe200078efcff */
[----:B------:R-:W2:Y:S03]  /*7610*/  @!P5 LDG.E.U16 R231, desc[UR24][R180.64] ;  /* 0x00000018b4e7d981 */ /* 0x000ea6000c1e1500 */
[----:B------:R-:W-:Y:S02]  /*7620*/  ISETP.GE.AND P5, PT, R135, UR13, PT ;  /* 0x0000000d87007c0c */ /* 0x000fe4000bfa6270 */
[----:B------:R-:W-:Y:S02]  /*7630*/  SHF.R.U32.HI R135, RZ, 0x6, R251 ;  /* 0x00000006ff877819 */ /* 0x000fe400000116fb */
[----:B------:R-:W-:Y:S02]  /*7640*/  PRMT R235, RZ, 0x7610, R235 ;  /* 0x00007610ffeb7816 */ /* 0x000fe400000000eb */
[----:B------:R-:W-:-:S04]  /*7650*/  SGXT.U32 R135, R135, 0x1 ;  /* 0x000000018787781a */ /* 0x000fc80000000000 */
[----:B------:R-:W-:Y:S01]  /*7660*/  LOP3.LUT R135, R135, 0x2a, RZ, 0xfc, !PT ;  /* 0x0000002a87877812 */ /* 0x000fe200078efcff */
[----:B------:R-:W2:Y:S03]  /*7670*/  @!P3 LDG.E.U16 R235, desc[UR24][R188.64] ;  /* 0x00000018bcebb981 */ /* 0x000ea6000c1e1500 */
[----:B------:R-:W-:Y:S02]  /*7680*/  ISETP.GE.AND P3, PT, R135, UR13, PT ;  /* 0x0000000d87007c0c */ /* 0x000fe4000bf66270 */
[----:B------:R-:W-:Y:S02]  /*7690*/  SHF.R.U32.HI R135, RZ, 0x6, R251 ;  /* 0x00000006ff877819 */ /* 0x000fe400000116fb */
[----:B0-----:R-:W-:Y:S02]  /*76a0*/  SHF.R.U32.HI R251, RZ, 0x6, R252 ;  /* 0x00000006fffb7819 */ /* 0x001fe400000116fc */
[----:B------:R-:W-:-:S02]  /*76b0*/  PRMT R239, RZ, 0x7610, R239 ;  /* 0x00007610ffef7816 */ /* 0x000fc400000000ef */
[----:B------:R-:W-:-:S04]  /*76c0*/  SGXT.U32 R251, R251, 0x1 ;  /* 0x00000001fbfb781a */ /* 0x000fc80000000000 */
[----:B------:R-:W-:Y:S01]  /*76d0*/  LOP3.LUT R251, R251, 0x3a, RZ, 0xfc, !PT ;  /* 0x0000003afbfb7812 */ /* 0x000fe200078efcff */
[----:B------:R-:W2:Y:S03]  /*76e0*/  @!P4 LDG.E.U16 R239, desc[UR24][R202.64] ;  /* 0x00000018caefc981 */ /* 0x000ea6000c1e1500 */
[----:B------:R-:W-:Y:S02]  /*76f0*/  ISETP.GE.AND P4, PT, R251, UR13, PT ;  /* 0x0000000dfb007c0c */ /* 0x000fe4000bf86270 */
[----:B------:R-:W0:Y:S01]  /*7700*/  S2R R251, SR_TID.X ;  /* 0x0000000000fb7919 */ /* 0x000e220000002100 */
[----:B------:R-:W-:Y:S02]  /*7710*/  SGXT.U32 R135, R135, 0x1 ;  /* 0x000000018787781a */ /* 0x000fe40000000000 */
[----:B------:R-:W-:Y:S02]  /*7720*/  PRMT R230, RZ, 0x7610, R230 ;  /* 0x00007610ffe67816 */ /* 0x000fe400000000e6 */
[----:B------:R-:W-:-:S04]  /*7730*/  LOP3.LUT R135, R135, 0x32, RZ, 0xfc, !PT ;  /* 0x0000003287877812 */ /* 0x000fc800078efcff */
[----:B------:R-:W2:Y:S01]  /*7740*/  @!P2 LDG.E.U16 R230, desc[UR24][R194.64] ;  /* 0x00000018c2e6a981 */ /* 0x000ea2000c1e1500 */
[----:B------:R-:W-:Y:S02]  /*7750*/  ISETP.GE.AND P2, PT, R135, UR13, PT ;  /* 0x0000000d87007c0c */ /* 0x000fe4000bf46270 */
[----:B------:R-:W-:Y:S02]  /*7760*/  SHF.R.U32.HI R135, RZ, 0x6, R252 ;  /* 0x00000006ff877819 */ /* 0x000fe400000116fc */
[----:B------:R-:W-:Y:S02]  /*7770*/  PRMT R229, RZ, 0x7610, R229 ;  /* 0x00007610ffe57816 */ /* 0x000fe400000000e5 */
[----:B------:R-:W-:-:S04]  /*7780*/  SGXT.U32 R135, R135, 0x1 ;  /* 0x000000018787781a */ /* 0x000fc80000000000 */
[----:B------:R-:W-:Y:S01]  /*7790*/  LOP3.LUT R135, R135, 0x42, RZ, 0xfc, !PT ;  /* 0x0000004287877812 */ /* 0x000fe200078efcff */
[----:B------:R-:W2:Y:S03]  /*77a0*/  @!P6 LDG.E.U16 R229, desc[UR24][R208.64] ;  /* 0x00000018d0e5e981 */ /* 0x000ea6000c1e1500 */
[----:B------:R-:W-:Y:S01]  /*77b0*/  ISETP.GE.AND P6, PT, R135, UR13, PT ;  /* 0x0000000d87007c0c */ /* 0x000fe2000bfc6270 */
[----:B------:R-:W-:Y:S01]  /*77c0*/  IMAD.WIDE R162, R4, 0x2, R162 ;  /* 0x0000000204a27825 */ /* 0x000fe200078e02a2 */
[----:B------:R-:W-:Y:S02]  /*77d0*/  PRMT R242, RZ, 0x7610, R242 ;  /* 0x00007610fff27816 */ /* 0x000fe400000000f2 */
[----:B0-----:R-:W-:-:S04]  /*77e0*/  SHF.R.U32.HI R135, RZ, 0x6, R251 ;  /* 0x00000006ff877819 */ /* 0x001fc800000116fb */
[----:B------:R-:W2:Y:S01]  /*77f0*/  @!P4 LDG.E.U16 R242, desc[UR24][R162.64] ;  /* 0x00000018a2f2c981 */ /* 0x000ea2000c1e1500 */
[----:B------:R-:W-:-:S04]  /*7800*/  SGXT.U32 R135, R135, 0x1 ;  /* 0x000000018787781a */ /* 0x000fc80000000000 */
[----:B------:R-:W-:-:S04]  /*7810*/  LOP3.LUT R135, R135, 0x4, RZ, 0xfc, !PT ;  /* 0x0000000487877812 */ /* 0x000fc800078efcff */
[----:B------:R-:W-:Y:S02]  /*7820*/  ISETP.GE.AND P4, PT, R135, UR13, PT ;  /* 0x0000000d87007c0c */ /* 0x000fe4000bf86270 */
[----:B------:R-:W-:Y:S02]  /*7830*/  SHF.R.U32.HI R135, RZ, 0x6, R251 ;  /* 0x00000006ff877819 */ /* 0x000fe400000116fb */
[----:B------:R-:W-:Y:S02]  /*7840*/  PRMT R223, RZ, 0x7610, R223 ;  /* 0x00007610ffdf7816 */ /* 0x000fe400000000df */
[----:B------:R-:W-:-:S04]  /*7850*/  SGXT.U32 R135, R135, 0x1 ;  /* 0x000000018787781a */ /* 0x000fc80000000000 */
[----:B------:R-:W-:Y:S01]  /*7860*/  LOP3.LUT R135, R135, 0x6, RZ, 0xfc, !PT ;  /* 0x0000000687877812 */ /* 0x000fe200078efcff */
[----:B------:R-:W2:Y:S03]  /*7870*/  @!P5 LDG.E.U16 R223, desc[UR24][R216.64] ;  /* 0x00000018d8dfd981 */ /* 0x000ea6000c1e1500 */
[----:B------:R-:W-:Y:S02]  /*7880*/  ISETP.GE.AND P5, PT, R135, UR13, PT ;  /* 0x0000000d87007c0c */ /* 0x000fe4000bfa6270 */
[----:B------:R-:W-:Y:S01]  /*7890*/  SHF.R.U32.HI R135, RZ, 0x6, R251 ;  /* 0x00000006ff877819 */ /* 0x000fe200000116fb */
[C---:B------:R-:W-:Y:S01]  /*78a0*/  IMAD.WIDE R148, R4.reuse, 0x2, R148 ;  /* 0x0000000204947825 */ /* 0x040fe200078e0294 */
[----:B------:R-:W-:Y:S02]  /*78b0*/  PRMT R243, RZ, 0x7610, R243 ;  /* 0x00007610fff37816 */ /* 0x000fe400000000f3 */
[----:B------:R-:W-:Y:S01]  /*78c0*/  SGXT.U32 R135, R135, 0x1 ;  /* 0x000000018787781a */ /* 0x000fe20000000000 */
[----:B------:R-:W-:Y:S01]  /*78d0*/  IMAD.WIDE R154, R4, 0x2, R154 ;  /* 0x00000002049a7825 */ /* 0x000fe200078e029a */
[----:B------:R-:W-:-:S02]  /*78e0*/  PRMT R224, RZ, 0x7610, R224 ;  /* 0x00007610ffe07816 */ /* 0x000fc400000000e0 */
[----:B------:R-:W-:Y:S01]  /*78f0*/  LOP3.LUT R135, R135, 0xc, RZ, 0xfc, !PT ;  /* 0x0000000c87877812 */ /* 0x000fe200078efcff */
[----:B------:R-:W2:Y:S03]  /*7900*/  @!P3 LDG.E.U16 R243, desc[UR24][R148.64] ;  /* 0x0000001894f3b981 */ /* 0x000ea6000c1e1500 */
[----:B------:R-:W-:Y:S01]  /*7910*/  ISETP.GE.AND P3, PT, R135, UR13, PT ;  /* 0x0000000d87007c0c */ /* 0x000fe2000bf66270 */
[----:B------:R-:W2:Y:S01]  /*7920*/  @!P2 LDG.E.U16 R224, desc[UR24][R154.64] ;  /* 0x000000189ae0a981 */ /* 0x000ea2000c1e1500 */
[----:B------:R-:W-:-:S04]  /*7930*/  LEA.HI R135, R251, 0xe, RZ, 0x1a ;  /* 0x0000000efb877811 */ /* 0x000fc800078fd0ff */
[----:B------:R-:W-:Y:S02]  /*7940*/  ISETP.GE.AND P2, PT, R135, UR13, PT ;  /* 0x0000000d87007c0c */ /* 0x000fe4000bf46270 */
[----:B------:R-:W-:Y:S01]  /*7950*/  SHF.R.U32.HI R135, RZ, 0x6, R251 ;  /* 0x00000006ff877819 */ /* 0x000fe200000116fb */
[----:B------:R-:W-:Y:S01]  /*7960*/  IMAD.WIDE R98, R4, 0x2, R98 ;  /* 0x0000000204627825 */ /* 0x000fe200078e0262 */
[----:B------:R-:W-:Y:S02]  /*7970*/  PRMT R132, RZ, 0x7610, R132 ;  /* 0x00007610ff847816 */ /* 0x000fe40000000084 */
[----:B------:R-:W-:-:S04]  /*7980*/  SGXT.U32 R135, R135, 0x1 ;  /* 0x000000018787781a */ /* 0x000fc80000000000 */
[----:B------:R-:W-:Y:S01]  /*7990*/  LOP3.LUT R135, R135, 0x14, RZ, 0xfc, !PT ;  /* 0x0000001487877812 */ /* 0x000fe200078efcff */
[----:B------:R-:W2:Y:S03]  /*79a0*/  @!P4 LDG.E.U16 R132, desc[UR24][R98.64] ;  /* 0x000000186284c981 */ /* 0x000ea6000c1e1500 */
        /* <DEDUP_REMOVED lines=110> */
[----:B------:R-:W3:Y:S03]  /*8090*/  @!P5 LDG.E.U16 R7, desc[UR24][R172.64] ;  /* 0x00000018ac07d981 */ /* 0x000ee6000c1e1500 */
        /* <DEDUP_REMOVED lines=29> */
[----:B------:R-:W3:Y:S03]  /*8270*/  @!P5 LDG.E.U16 R11, desc[UR24][R182.64] ;  /* 0x00000018b60bd981 */ /* 0x000ee6000c1e1500 */
[----:B------:R-:W-:Y:S01]  /*8280*/  ISETP.GE.AND P5, PT, R135, UR13, PT ;  /* 0x0000000d87007c0c */ /* 0x000fe2000bfa6270 */
[----:B------:R-:W3:Y:S01]  /*8290*/  @!P3 LDG.E.U16 R12, desc[UR24][R184.64] ;  /* 0x00000018b80cb981 */ /* 0x000ee2000c1e1500 */
[----:B------:R-:W-:-:S04]  /*82a0*/  LEA.HI R135, R251, 0x5e, RZ, 0x1a ;  /* 0x0000005efb877811 */ /* 0x000fc800078fd0ff */
[----:B------:R-:W-:Y:S02]  /*82b0*/  ISETP.GE.AND P3, PT, R135, UR13, PT ;  /* 0x0000000d87007c0c */ /* 0x000fe4000bf66270 */
[--C-:B------:R-:W-:Y:S02]  /*82c0*/  SHF.R.U32.HI R135, RZ, 0x6, R251.reuse ;  /* 0x00000006ff877819 */ /* 0x100fe400000116fb */
        /* <DEDUP_REMOVED lines=23> */
[----:B------:R-:W-:Y:S02]  /*8440*/  SGXT.U32 R135, R135, 0x1 ;  /* 0x000000018787781a */ /* 0x000fe40000000000 */
[----:B------:R-:W-:-:S02]  /*8450*/  SGXT.U32 R251, R251, 0x1 ;  /* 0x00000001fbfb781a */ /* 0x000fc40000000000 */
[----:B------:R-:W-:Y:S01]  /*8460*/  PRMT R19, RZ, 0x7610, R19 ;  /* 0x00007610ff137816 */ /* 0x000fe20000000013 */
[----:B------:R-:W-:Y:S01]  /*8470*/  IMAD.WIDE R190, R4, 0x2, R190 ;  /* 0x0000000204be7825 */ /* 0x000fe200078e02be */
[----:B------:R-:W-:Y:S02]  /*8480*/  PRMT R14, RZ, 0x7610, R14 ;  /* 0x00007610ff0e7816 */ /* 0x000fe4000000000e */
[----:B------:R-:W-:Y:S02]  /*8490*/  LOP3.LUT R251, R251, 0x72, RZ, 0xfc, !PT ;  /* 0x00000072fbfb7812 */ /* 0x000fe400078efcff */
[----:B------:R-:W-:Y:S01]  /*84a0*/  LOP3.LUT R135, R135, 0x64, RZ, 0xfc, !PT ;  /* 0x0000006487877812 */ /* 0x000fe200078efcff */
[----:B------:R-:W3:Y:S01]  /*84b0*/  @!P5 LDG.E.U16 R19, desc[UR24][R200.64] ;  /* 0x00000018c813d981 */ /* 0x000ee2000c1e1500 */
[----:B------:R-:W-:-:S03]  /*84c0*/  ISETP.GE.AND P5, PT, R251, UR13, PT ;  /* 0x0000000dfb007c0c */ /* 0x000fc6000bfa6270 */
[----:B------:R-:W3:Y:S01]  /*84d0*/  @!P4 LDG.E.U16 R14, desc[UR24][R190.64] ;  /* 0x00000018be0ec981 */ /* 0x000ee2000c1e1500 */
[----:B------:R-:W-:Y:S02]  /*84e0*/  ISETP.GE.AND P4, PT, R135, UR13, PT ;  /* 0x0000000d87007c0c */ /* 0x000fe4000bf86270 */
[----:B------:R-:W-:Y:S01]  /*84f0*/  SHF.R.U32.HI R135, RZ, 0x6, R252 ;  /* 0x00000006ff877819 */ /* 0x000fe200000116fc */
[----:B------:R-:W0:Y:S01]  /*8500*/  S2R R251, SR_TID.X ;  /* 0x0000000000fb7919 */ /* 0x000e220000002100 */
[----:B------:R-:W-:Y:S02]  /*8510*/  PRMT R16, RZ, 0x7610, R16 ;  /* 0x00007610ff107816 */ /* 0x000fe40000000010 */
[----:B------:R-:W-:Y:S01]  /*8520*/  SGXT.U32 R135, R135, 0x1 ;  /* 0x000000018787781a */ /* 0x000fe20000000000 */
[C---:B------:R-:W-:Y:S01]  /*8530*/  IMAD.WIDE R112, R4.reuse, 0x2, R112 ;  /* 0x0000000204707825 */ /* 0x040fe200078e0270 */
[----:B------:R-:W-:Y:S02]  /*8540*/  PRMT R18, RZ, 0x7610, R18 ;  /* 0x00007610ff127816 */ /* 0x000fe40000000012 */
[----:B------:R-:W-:Y:S01]  /*8550*/  LOP3.LUT R135, R135, 0x6a, RZ, 0xfc, !PT ;  /* 0x0000006a87877812 */ /* 0x000fe200078efcff */
[----:B------:R-:W-:Y:S01]  /*8560*/  IMAD.WIDE R198, R4, 0x2, R198 ;  /* 0x0000000204c67825 */ /* 0x000fe200078e02c6 */
[----:B------:R-:W3:Y:S02]  /*8570*/  @!P3 LDG.E.U16 R16, desc[UR24][R112.64] ;  /* 0x000000187010b981 */ /* 0x000ee4000c1e1500 */
[----:B------:R-:W-:-:S02]  /*8580*/  ISETP.GE.AND P3, PT, R135, UR13, PT ;  /* 0x0000000d87007c0c */ /* 0x000fc4000bf66270 */
[----:B------:R-:W-:Y:S01]  /*8590*/  LEA.HI R135, R252, 0x6e, RZ, 0x1a ;  /* 0x0000006efc877811 */ /* 0x000fe200078fd0ff */
        /* <DEDUP_REMOVED lines=9> */
[----:B0-----:R-:W-:Y:S01]  /*8630*/  SHF.R.U32.HI R135, RZ, 0x6, R251 ;  /* 0x00000006ff877819 */ /* 0x001fe200000116fb */
[----:B------:R-:W-:Y:S01]  /*8640*/  IMAD.WIDE R206, R4, 0x2, R206 ;  /* 0x0000000204ce7825 */ /* 0x000fe200078e02ce */
[----:B------:R-:W-:Y:S02]  /*8650*/  PRMT R21, RZ, 0x7610, R21 ;  /* 0x00007610ff157816 */ /* 0x000fe40000000015 */
[----:B------:R-:W-:-:S04]  /*8660*/  SGXT.U32 R135, R135, 0x1 ;  /* 0x000000018787781a */ /* 0x000fc80000000000 */
[----:B------:R-:W-:Y:S01]  /*8670*/  LOP3.LUT R135, R135, 0x76, RZ, 0xfc, !PT ;  /* 0x0000007687877812 */ /* 0x000fe200078efcff */
[----:B------:R-:W3:Y:S03]  /*8680*/  @!P2 LDG.E.U16 R21, desc[UR24][R206.64] ;  /* 0x00000018ce15a981 */ /* 0x000ee6000c1e1500 */
[----:B------:R-:W-:Y:S02]  /*8690*/  ISETP.GE.AND P2, PT, R135, UR13, PT ;  /* 0x0000000d87007c0c */ /* 0x000fe4000bf46270 */
[----:B------:R-:W0:Y:S01]  /*86a0*/  S2R R135, SR_TID.X ;  /* 0x0000000000877919 */ /* 0x000e220000002100 */
[----:B------:R-:W-:Y:S01]  /*86b0*/  SHF.R.U32.HI R251, RZ, 0x6, R251 ;  /* 0x00000006fffb7819 */ /* 0x000fe200000116fb */
[----:B------:R-:W-:Y:S01]  /*86c0*/  IMAD.WIDE R114, R4, 0x2, R114 ;  /* 0x0000000204727825 */ /* 0x000fe200078e0272 */
[----:B------:R-:W-:Y:S02]  /*86d0*/  PRMT R22, RZ, 0x7610, R22 ;  /* 0x00007610ff167816 */ /* 0x000fe40000000016 */
[----:B------:R-:W-:-:S02]  /*86e0*/  SGXT.U32 R251, R251, 0x1 ;  /* 0x00000001fbfb781a */ /* 0x000fc40000000000 */
[----:B------:R-:W-:Y:S02]  /*86f0*/  PRMT R222, RZ, 0x7610, R222 ;  /* 0x00007610ffde7816 */ /* 0x000fe400000000de */
[----:B------:R-:W-:Y:S01]  /*8700*/  LOP3.LUT R251, R251, 0x7a, RZ, 0xfc, !PT ;  /* 0x0000007afbfb7812 */ /* 0x000fe200078efcff */
[----:B------:R-:W3:Y:S03]  /*8710*/  @!P4 LDG.E.U16 R22, desc[UR24][R114.64] ;  /* 0x000000187216c981 */ /* 0x000ee6000c1e1500 */
[----:B------:R-:W-:Y:S01]  /*8720*/  ISETP.GE.AND P4, PT, R251, UR13, PT ;  /* 0x0000000dfb007c0c */ /* 0x000fe2000bf86270 */
[----:B------:R-:W3:Y:S01]  /*8730*/  @!P6 LDG.E.U16 R222, desc[UR24][R168.64] ;  /* 0x00000018a8dee981 */ /* 0x000ee2000c1e1500 */
[----:B------:R-:W-:Y:S01]  /*8740*/  PRMT R23, RZ, 0x7610, R23 ;  /* 0x00007610ff177816 */ /* 0x000fe20000000017 */
[C---:B------:R-:W-:Y:S01]  /*8750*/  IMAD.WIDE R210, R4.reuse, 0x2, R210 ;  /* 0x0000000204d27825 */ /* 0x040fe200078e02d2 */
[----:B------:R-:W-:Y:S01]  /*8760*/  PRMT R26, RZ, 0x7610, R26 ;  /* 0x00007610ff1a7816 */ /* 0x000fe2000000001a */
[----:B------:R-:W3:Y:S02]  /*8770*/  LDL.LU R251, [R1+0x54] ;  /* 0x0000540001fb7983 */ /* 0x000ee40000300800 */
[----:B------:R-:W-:-:S02]  /*8780*/  IMAD.WIDE R218, R4, 0x2, R218 ;  /* 0x0000000204da7825 */ /* 0x000fc400078e02da */
[----:B------:R-:W3:Y:S04]  /*8790*/  @!P5 LDG.E.U16 R23, desc[UR24][R210.64] ;  /* 0x00000018d217d981 */ /* 0x000ee8000c1e1500 */
[----:B------:R-:W3:Y:S01]  /*87a0*/  @!P4 LDG.E.U16 R26, desc[UR24][R218.64] ;  /* 0x00000018da1ac981 */ /* 0x000ee2000c1e1500 */
[----:B0-----:R-:W-:-:S04]  /*87b0*/  SHF.R.U32.HI R252, RZ, 0x6, R135 ;  /* 0x00000006fffc7819 */ /* 0x001fc80000011687 */
[----:B------:R-:W-:-:S04]  /*87c0*/  SGXT.U32 R252, R252, 0x1 ;  /* 0x00000001fcfc781a */ /* 0x000fc80000000000 */
[----:B------:R-:W-:-:S04]  /*87d0*/  LOP3.LUT R252, R252, 0x7c, RZ, 0xfc, !PT ;  /* 0x0000007cfcfc7812 */ /* 0x000fc800078efcff */
[----:B------:R-:W-:Y:S01]  /*87e0*/  ISETP.GE.AND P5, PT, R252, UR13, PT ;  /* 0x0000000dfc007c0c */ /* 0x000fe2000bfa6270 */
[C---:B------:R-:W-:Y:S01]  /*87f0*/  IMAD.WIDE R212, R4.reuse, 0x2, R212 ;  /* 0x0000000204d47825 */ /* 0x040fe200078e02d4 */
[----:B------:R-:W-:Y:S02]  /*8800*/  PRMT R24, RZ, 0x7610, R24 ;  /* 0x00007610ff187816 */ /* 0x000fe40000000018 */
[----:B------:R-:W-:Y:S01]  /*8810*/  PRMT R27, RZ, 0x7610, R27 ;  /* 0x00007610ff1b7816 */ /* 0x000fe2000000001b */
[C---:B------:R-:W-:Y:S01]  /*8820*/  IMAD.WIDE R220, R4.reuse, 0x2, R220 ;  /* 0x0000000204dc7825 */ /* 0x040fe200078e02dc */
[----:B------:R-:W0:Y:S02]  /*8830*/  S2R R252, SR_TID.X ;  /* 0x0000000000fc7919 */ /* 0x000e240000002100 */
[----:B------:R-:W3:Y:S05]  /*8840*/  @!P3 LDG.E.U16 R24, desc[UR24][R212.64] ;  /* 0x00000018d418b981 */ /* 0x000eea000c1e1500 */
[----:B------:R-:W3:Y:S01]  /*8850*/  @!P5 LDG.E.U16 R27, desc[UR24][R220.64] ;  /* 0x00000018dc1bd981 */ /* 0x000ee2000c1e1500 */
[----:B------:R-:W-:Y:S01]  /*8860*/  PRMT R25, RZ, 0x7610, R25 ;  /* 0x00007610ff197816 */ /* 0x000fe20000000019 */
[----:B------:R-:W-:-:S05]  /*8870*/  IMAD.WIDE R214, R4, 0x2, R214 ;  /* 0x0000000204d67825 */ /* 0x000fca00078e02d6 */
[----:B------:R-:W3:Y:S01]  /*8880*/  @!P2 LDG.E.U16 R25, desc[UR24][R214.64] ;  /* 0x00000018d619a981 */ /* 0x000ee2000c1e1500 */
[----:B0-----:R-:W-:-:S04]  /*8890*/  LOP3.LUT R252, R252, 0x7f, RZ, 0xc0, !PT ;  /* 0x0000007ffcfc7812 */ /* 0x001fc800078ec0ff */
[----:B------:R-:W-:Y:S02]  /*88a0*/  ISETP.GE.AND P2, PT, R252, UR13, PT ;  /* 0x0000000dfc007c0c */ /* 0x000fe4000bf46270 */
[----:B------:R-:W3:Y:S01]  /*88b0*/  LDL.LU R252, [R1+0x50] ;  /* 0x0000500001fc7983 */ /* 0x000ee20000300800 */
[----:B------:R-:W-:-:S04]  /*88c0*/  LEA.HI R135, R135, 0x7e, RZ, 0x1a ;  /* 0x0000007e87877811 */ /* 0x000fc800078fd0ff */
[----:B------:R-:W-:Y:S01]  /*88d0*/  ISETP.GE.AND P3, PT, R135, UR13, PT ;  /* 0x0000000d87007c0c */ /* 0x000fe2000bf66270 */
[----:B------:R-:W-:Y:S01]  /*88e0*/  IMAD.WIDE R116, R4, 0x2, R116 ;  /* 0x0000000204747825 */ /* 0x000fe200078e0274 */
[----:B------:R-:W-:-:S11]  /*88f0*/  PRMT R28, RZ, 0x7610, R28 ;  /* 0x00007610ff1c7816 */ /* 0x000fd6000000001c */
[----:B------:R-:W3:Y:S01]  /*8900*/  @!P3 LDG.E.U16 R28, desc[UR24][R116.64] ;  /* 0x00000018741cb981 */ /* 0x000ee2000c1e1500 */
[----:B------:R-:W-:Y:S01]  /*8910*/  BAR.SYNC.DEFER_BLOCKING 0x0 ;  /* 0x0000000000007b1d */ /* 0x000fe20000010000 */
[----:B------:R-:W-:-:S05]  /*8920*/  LOP3.LUT R135, R0, 0x20, RZ, 0x3c, !PT ;  /* 0x0000002000877812 */ /* 0x000fca00078e3cff */
[----:B--2---:R-:W-:Y:S04]  /*8930*/  STS.U16 [R0+UR11+0x4000], R244 ;  /* 0x004000f400007988 */ /* 0x004fe8000800040b */
[----:B----4-:R-:W-:Y:S04]  /*8940*/  STS.U16 [R0+UR11+0x4400], R241 ;  /* 0x004400f100007988 */ /* 0x010fe8000800040b */
[----:B------:R-:W-:Y:S04]  /*8950*/  STS.U16 [R0+UR11+0x4800], R237 ;  /* 0x004800ed00007988 */ /* 0x000fe8000800040b */
[----:B------:R-:W-:Y:S04]  /*8960*/  STS.U16 [R0+UR11+0x4c00], R245 ;  /* 0x004c00f500007988 */ /* 0x000fe8000800040b */
[----:B------:R-:W-:Y:S04]  /*8970*/  STS.U16 [R0+UR11+0x5000], R234 ;  /* 0x005000ea00007988 */ /* 0x000fe8000800040b */
[----:B------:R-:W-:Y:S04]  /*8980*/  STS.U16 [R0+UR11+0x5400], R236 ;  /* 0x005400ec00007988 */ /* 0x000fe8000800040b */
[----:B------:R-:W-:Y:S04]  /*8990*/  STS.U16 [R0+UR11+0x5800], R233 ;  /* 0x005800e900007988 */ /* 0x000fe8000800040b */
[----:B------:R-:W-:Y:S04]  /*89a0*/  STS.U16 [R0+UR11+0x5c00], R240 ;  /* 0x005c00f000007988 */ /* 0x000fe8000800040b */
[----:B------:R-:W-:Y:S04]  /*89b0*/  STS.U16 [R0+UR11+0x6000], R232 ;  /* 0x006000e800007988 */ /* 0x000fe8000800040b */
[----:B------:R0:W-:Y:S04]  /*89c0*/  STS.U16 [R0+UR11+0x6400], R29 ;  /* 0x0064001d00007988 */ /* 0x0001e8000800040b */
[----:B------:R-:W-:Y:S04]  /*89d0*/  STS.U16 [R0+UR11+0x6800], R231 ;  /* 0x006800e700007988 */ /* 0x000fe8000800040b */
[----:B------:R-:W-:Y:S04]  /*89e0*/  STS.U16 [R0+UR11+0x6c00], R235 ;  /* 0x006c00eb00007988 */ /* 0x000fe8000800040b */
[----:B------:R-:W-:Y:S04]  /*89f0*/  STS.U16 [R0+UR11+0x7000], R230 ;  /* 0x007000e600007988 */ /* 0x000fe8000800040b */
[----:B------:R-:W-:Y:S04]  /*8a00*/  STS.U16 [R0+UR11+0x7400], R239 ;  /* 0x007400ef00007988 */ /* 0x000fe8000800040b */
[----:B------:R-:W-:Y:S04]  /*8a10*/  STS.U16 [R0+UR11+0x7800], R229 ;  /* 0x007800e500007988 */ /* 0x000fe8000800040b */
[----:B------:R1:W-:Y:S04]  /*8a20*/  STS.U16 [R0+UR11+0x7c00], R223 ;  /* 0x007c00df00007988 */ /* 0x0003e8000800040b */
[----:B---3--:R-:W-:Y:S04]  /*8a30*/  STS.U16 [R135+UR11+0x4100], R228 ;  /* 0x004100e487007988 */ /* 0x008fe8000800040b */
[----:B------:R-:W-:Y:S04]  /*8a40*/  STS.U16 [R135+UR11+0x4500], R227 ;  /* 0x004500e387007988 */ /* 0x000fe8000800040b */
[----:B------:R-:W-:Y:S04]  /*8a50*/  STS.U16 [R135+UR11+0x4900], R226 ;  /* 0x004900e287007988 */ /* 0x000fe8000800040b */
[----:B------:R-:W-:Y:S04]  /*8a60*/  STS.U16 [R135+UR11+0x4d00], R238 ;  /* 0x004d00ee87007988 */ /* 0x000fe8000800040b */
[----:B------:R2:W-:Y:S04]  /*8a70*/  STS.U16 [R135+UR11+0x5100], R225 ;  /* 0x005100e187007988 */ /* 0x0005e8000800040b */
[----:B------:R-:W-:Y:S04]  /*8a80*/  STS.U16 [R135+UR11+0x5500], R243 ;  /* 0x005500f387007988 */ /* 0x000fe8000800040b */
[----:B------:R3:W-:Y:S04]  /*8a90*/  STS.U16 [R135+UR11+0x5900], R224 ;  /* 0x005900e087007988 */ /* 0x0007e8000800040b */
[----:B------:R4:W-:Y:S01]  /*8aa0*/  STS.U16 [R135+UR11+0x5d00], R242 ;  /* 0x005d00f287007988 */ /* 0x0009e2000800040b */
[----:B0-----:R-:W-:Y:S01]  /*8ab0*/  PRMT R29, RZ, 0x7610, R29 ;  /* 0x00007610ff1d7816 */ /* 0x001fe2000000001d */
[----:B------:R-:W-:Y:S01]  /*8ac0*/  IMAD.WIDE R78, R3, 0x2, R78 ;  /* 0x00000002034e7825 */ /* 0x000fe200078e024e */
[----:B-1----:R-:W-:-:S02]  /*8ad0*/  PRMT R223, RZ, 0x7610, R223 ;  /* 0x00007610ffdf7816 */ /* 0x002fc400000000df */
[----:B--2---:R-:W-:Y:S01]  /*8ae0*/  PRMT R225, RZ, 0x7610, R225 ;  /* 0x00007610ffe17816 */ /* 0x004fe200000000e1 */
[C---:B------:R-:W-:Y:S01]  /*8af0*/  IMAD.WIDE R62, R3.reuse, 0x2, R62 ;  /* 0x00000002033e7825 */ /* 0x040fe200078e023e */
[----:B---3--:R-:W-:Y:S02]  /*8b00*/  PRMT R224, RZ, 0x7610, R224 ;  /* 0x00007610ffe07816 */ /* 0x008fe400000000e0 */
[----:B------:R-:W-:Y:S01]  /*8b10*/  PRMT R226, RZ, 0x7610, R226 ;  /* 0x00007610ffe27816 */ /* 0x000fe200000000e2 */
[C---:B------:R-:W-:Y:S01]  /*8b20*/  IMAD.WIDE R46, R3.reuse, 0x2, R46 ;  /* 0x00000002032e7825 */ /* 0x040fe200078e022e */
[----:B------:R-:W-:Y:S01]  /*8b30*/  PRMT R227, RZ, 0x7610, R227 ;  /* 0x00007610ffe37816 */ /* 0x000fe200000000e3 */
[----:B------:R-:W2:Y:S02]  /*8b40*/  @!P2 LDG.E.U16 R223, desc[UR24][R62.64] ;  /* 0x000000183edfa981 */ /* 0x000ea4000c1e1500 */
[C---:B------:R-:W-:Y:S01]  /*8b50*/  IMAD.WIDE R30, R3.reuse, 0x2, R30 ;  /* 0x00000002031e7825 */ /* 0x040fe200078e021e */
[----:B------:R-:W-:Y:S01]  /*8b60*/  PRMT R228, RZ, 0x7610, R228 ;  /* 0x00007610ffe47816 */ /* 0x000fe200000000e4 */
[----:B------:R-:W3:Y:S02]  /*8b70*/  @!P2 LDG.E.U16 R224, desc[UR24][R78.64] ;  /* 0x000000184ee0a981 */ /* 0x000ee4000c1e1500 */
[C---:B------:R-:W-:Y:S01]  /*8b80*/  IMAD.WIDE R32, R3.reuse, 0x2, R32 ;  /* 0x0000000203207825 */ /* 0x040fe200078e0220 */
[----:B------:R-:W-:Y:S01]  /*8b90*/  PRMT R229, RZ, 0x7610, R229 ;  /* 0x00007610ffe57816 */ /* 0x000fe200000000e5 */
[----:B------:R-:W2:Y:S02]  /*8ba0*/  @!P2 LDG.E.U16 R29, desc[UR24][R30.64] ;  /* 0x000000181e1da981 */ /* 0x000ea4000c1e1500 */
        /* <DEDUP_REMOVED lines=37> */
[----:B----4-:R-:W-:Y:S01]  /*8e00*/  PRMT R242, RZ, 0x7610, R242 ;  /* 0x00007610fff27816 */ /* 0x010fe200000000f2 */
[----:B------:R-:W4:Y:S02]  /*8e10*/  @!P2 LDG.E.U16 R237, desc[UR24][R38.64] ;  /* 0x0000001826eda981 */ /* 0x000f24000c1e1500 */
        /* <DEDUP_REMOVED lines=8> */
[----:B------:R-:W2:Y:S04]  /*8ea0*/  @!P2 LDG.E.U16 R240, desc[UR24][R86.64] ;  /* 0x0000001856f0a981 */ /* 0x000ea8000c1e1500 */
[----:B------:R0:W-:Y:S04]  /*8eb0*/  STS.U16 [R135+UR11+0x6100], R222 ;  /* 0x006100de87007988 */ /* 0x0001e8000800040b */
[----:B------:R1:W-:Y:S01]  /*8ec0*/  STS.U16 [R135+UR11+0x6500], R8 ;  /* 0x0065000887007988 */ /* 0x0003e2000800040b */
[----:B------:R-:W-:Y:S01]  /*8ed0*/  IMAD.WIDE R56, R3, 0x2, R56 ;  /* 0x0000000203387825 */ /* 0x000fe200078e0238 */
[----:B------:R-:W-:-:S02]  /*8ee0*/  PRMT R246, RZ, 0x7610, R246 ;  /* 0x00007610fff67816 */ /* 0x000fc400000000f6 */
[----:B------:R-:W2:Y:S01]  /*8ef0*/  @!P2 LDG.E.U16 R241, desc[UR24][R40.64] ;  /* 0x0000001828f1a981 */ /* 0x000ea2000c1e1500 */
[----:B0-----:R-:W-:Y:S01]  /*8f00*/  PRMT R222, RZ, 0x7610, R222 ;  /* 0x00007610ffde7816 */ /* 0x001fe200000000de */
[----:B------:R-:W-:Y:S02]  /*8f10*/  IMAD.WIDE R72, R3, 0x2, R72 ;  /* 0x0000000203487825 */ /* 0x000fe400078e0248 */
[----:B------:R-:W2:Y:S01]  /*8f20*/  @!P2 LDG.E.U16 R242, desc[UR24][R56.64] ;  /* 0x0000001838f2a981 */ /* 0x000ea2000c1e1500 */
[----:B-1----:R-:W-:-:S03]  /*8f30*/  LOP3.LUT R8, R0, 0x20, RZ, 0x3c, !PT ;  /* 0x0000002000087812 */ /* 0x002fc600078e3cff */
[----:B------:R0:W5:Y:S04]  /*8f40*/  LDL.LU R135, [R1+0x4c] ;  /* 0x00004c0001877983 */ /* 0x0001680000300800 */
[----:B------:R1:W-:Y:S04]  /*8f50*/  STS.U16 [R8+UR11+0x6900], R11 ;  /* 0x0069000b08007988 */ /* 0x0003e8000800040b */
[----:B------:R-:W-:Y:S04]  /*8f60*/  STS.U16 [R8+UR11+0x6d00], R14 ;  /* 0x006d000e08007988 */ /* 0x000fe8000800040b */
[----:B------:R-:W-:Y:S01]  /*8f70*/  STS.U16 [R8+UR11+0x7100], R17 ;  /* 0x0071001108007988 */ /* 0x000fe2000800040b */
[----:B-1----:R-:W-:-:S03]  /*8f80*/  LOP3.LUT R11, R0, 0x40, RZ, 0x3c, !PT ;  /* 0x00000040000b7812 */ /* 0x002fc600078e3cff */
[----:B------:R-:W-:Y:S04]  /*8f90*/  STS.U16 [R8+UR11+0x7500], R20 ;  /* 0x0075001408007988 */ /* 0x000fe8000800040b */
[----:B------:R-:W-:Y:S04]  /*8fa0*/  STS.U16 [R8+UR11+0x7900], R23 ;  /* 0x0079001708007988 */ /* 0x000fe8000800040b */
[----:B------:R1:W-:Y:S04]  /*8fb0*/  STS.U16 [R8+UR11+0x7d00], R26 ;  /* 0x007d001a08007988 */ /* 0x0003e8000800040b */
[----:B------:R0:W-:Y:S04]  /*8fc0*/  STS.U16 [R11+UR11+0x4200], R132 ;  /* 0x004200840b007988 */ /* 0x0001e8000800040b */
[----:B------:R0:W-:Y:S04]  /*8fd0*/  STS.U16 [R11+UR11+0x4600], R133 ;  /* 0x004600850b007988 */ /* 0x0001e8000800040b */
[----:B------:R0:W-:Y:S04]  /*8fe0*/  STS.U16 [R11+UR11+0x4a00], R126 ;  /* 0x004a007e0b007988 */ /* 0x0001e8000800040b */
[----:B------:R0:W-:Y:S04]  /*8ff0*/  STS.U16 [R11+UR11+0x4e00], R127 ;  /* 0x004e007f0b007988 */ /* 0x0001e8000800040b */
[----:B------:R0:W-:Y:S04]  /*9000*/  STS.U16 [R11+UR11+0x5200], R124 ;  /* 0x0052007c0b007988 */ /* 0x0001e8000800040b */
[----:B------:R0:W-:Y:S04]  /*9010*/  STS.U16 [R11+UR11+0x5600], R125 ;  /* 0x0056007d0b007988 */ /* 0x0001e8000800040b */
[----:B------:R0:W-:Y:S04]  /*9020*/  STS.U16 [R11+UR11+0x5a00], R120 ;  /* 0x005a00780b007988 */ /* 0x0001e8000800040b */
[----:B------:R0:W-:Y:S01]  /*9030*/  STS.U16 [R11+UR11+0x5e00], R121 ;  /* 0x005e00790b007988 */ /* 0x0001e2000800040b */
[----:B-1----:R-:W-:-:S03]  /*9040*/  LOP3.LUT R8, R0, 0x60, RZ, 0x3c, !PT ;  /* 0x0000006000087812 */ /* 0x002fc600078e3cff */
[----:B------:R-:W-:Y:S04]  /*9050*/  STS.U16 [R11+UR11+0x6200], R6 ;  /* 0x006200060b007988 */ /* 0x000fe8000800040b */
[----:B0-----:R0:W5:Y:S04]  /*9060*/  LDL.LU R132, [R1+0x48] ;  /* 0x0000480001847983 */ /* 0x0011680000300800 */
[----:B------:R-:W-:Y:S04]  /*9070*/  STS.U16 [R11+UR11+0x6600], R9 ;  /* 0x006600090b007988 */ /* 0x000fe8000800040b */
[----:B------:R0:W5:Y:S04]  /*9080*/  LDL.LU R133, [R1+0x44] ;  /* 0x0000440001857983 */ /* 0x0001680000300800 */
        /* <DEDUP_REMOVED lines=12> */
[----:B------:R1:W-:Y:S04]  /*9150*/  STS.U16 [R8+UR11+0x4300], R118 ;  /* 0x0043007608007988 */ /* 0x0003e8000800040b */
[----:B------:R0:W-:Y:S04]  /*9160*/  STS.U16 [R8+UR11+0x4700], R119 ;  /* 0x0047007708007988 */ /* 0x0001e8000800040b */
[----:B------:R0:W-:Y:S04]  /*9170*/  STS.U16 [R8+UR11+0x4b00], R96 ;  /* 0x004b006008007988 */ /* 0x0001e8000800040b */
[----:B-1----:R1:W5:Y:S04]  /*9180*/  LDL.LU R118, [R1+0x28] ;  /* 0x0000280001767983 */ /* 0x0023680000300800 */
[----:B0-----:R1:W5:Y:S04]  /*9190*/  LDL.LU R119, [R1+0x24] ;  /* 0x0000240001777983 */ /* 0x0013680000300800 */
[----:B------:R1:W5:Y:S04]  /*91a0*/  LDL.LU R96, [R1+0x20] ;  /* 0x0000200001607983 */ /* 0x0003680000300800 */
[----:B------:R0:W-:Y:S04]  /*91b0*/  STS.U16 [R8+UR11+0x4f00], R97 ;  /* 0x004f006108007988 */ /* 0x0001e8000800040b */
[----:B------:R1:W-:Y:S04]  /*91c0*/  STS.U16 [R8+UR11+0x5300], R94 ;  /* 0x0053005e08007988 */ /* 0x0003e8000800040b */
[----:B------:R1:W-:Y:S04]  /*91d0*/  STS.U16 [R8+UR11+0x5700], R95 ;  /* 0x0057005f08007988 */ /* 0x0003e8000800040b */
[----:B0-----:R0:W5:Y:S04]  /*91e0*/  LDL.LU R97, [R1+0x1c] ;  /* 0x00001c0001617983 */ /* 0x0011680000300800 */
[----:B-1----:R0:W5:Y:S04]  /*91f0*/  LDL.LU R94, [R1+0x18] ;  /* 0x00001800015e7983 */ /* 0x0021680000300800 */
[----:B------:R0:W5:Y:S04]  /*9200*/  LDL.LU R95, [R1+0x14] ;  /* 0x00001400015f7983 */ /* 0x0001680000300800 */
[----:B------:R1:W-:Y:S04]  /*9210*/  STS.U16 [R8+UR11+0x5b00], R2 ;  /* 0x005b000208007988 */ /* 0x0003e8000800040b */
[----:B------:R-:W2:Y:S01]  /*9220*/  @!P2 LDG.E.U16 R222, desc[UR24][R46.64] ;  /* 0x000000182edea981 */ /* 0x000ea2000c1e1500 */
[----:B------:R-:W-:Y:S01]  /*9230*/  IMAD.WIDE R88, R3, 0x2, R88 ;  /* 0x0000000203587825 */ /* 0x000fe200078e0258 */
[----:B------:R-:W-:-:S02]  /*9240*/  PRMT R247, RZ, 0x7610, R247 ;  /* 0x00007610fff77816 */ /* 0x000fc400000000f7 */
[----:B------:R-:W2:Y:S04]  /*9250*/  @!P2 LDG.E.U16 R243, desc[UR24][R72.64] ;  /* 0x0000001848f3a981 */ /* 0x000ea8000c1e1500 */
[----:B-1----:R-:W2:Y:S01]  /*9260*/  LDL.LU R2, [R1+0x10] ;  /* 0x0000100001027983 */ /* 0x002ea20000300800 */
[C---:B------:R-:W-:Y:S01]  /*9270*/  IMAD.WIDE R42, R3.reuse, 0x2, R42 ;  /* 0x00000002032a7825 */ /* 0x040fe200078e022a */
[----:B------:R-:W-:Y:S02]  /*9280*/  PRMT R248, RZ, 0x7610, R248 ;  /* 0x00007610fff87816 */ /* 0x000fe400000000f8 */
[----:B------:R-:W3:Y:S01]  /*9290*/  @!P2 LDG.E.U16 R244, desc[UR24][R88.64] ;  /* 0x0000001858f4a981 */ /* 0x000ee2000c1e1500 */
[----:B------:R-:W-:Y:S01]  /*92a0*/  IMAD.WIDE R58, R3, 0x2, R58 ;  /* 0x00000002033a7825 */ /* 0x000fe200078e023a */
[----:B------:R-:W-:-:S03]  /*92b0*/  PRMT R249, RZ, 0x7610, R249 ;  /* 0x00007610fff97816 */ /* 0x000fc600000000f9 */
[C---:B------:R-:W-:Y:S01]  /*92c0*/  IMAD.WIDE R74, R3.reuse, 0x2, R74 ;  /* 0x00000002034a7825 */ /* 0x040fe200078e024a */
[----:B------:R-:W-:Y:S01]  /*92d0*/  PRMT R250, RZ, 0x7610, R250 ;  /* 0x00007610fffa7816 */ /* 0x000fe200000000fa */
[----:B------:R-:W3:Y:S02]  /*92e0*/  @!P2 LDG.E.U16 R245, desc[UR24][R42.64] ;  /* 0x000000182af5a981 */ /* 0x000ee4000c1e1500 */
[C---:B------:R-:W-:Y:S01]  /*92f0*/  IMAD.WIDE R90, R3.reuse, 0x2, R90 ;  /* 0x00000002035a7825 */ /* 0x040fe200078e025a */
[----:B------:R-:W-:Y:S01]  /*9300*/  PRMT R251, RZ, 0x7610, R251 ;  /* 0x00007610fffb7816 */ /* 0x000fe200000000fb */
[----:B------:R-:W4:Y:S02]  /*9310*/  @!P2 LDG.E.U16 R246, desc[UR24][R58.64] ;  /* 0x000000183af6a981 */ /* 0x000f24000c1e1500 */
[C---:B------:R-:W-:Y:S01]  /*9320*/  IMAD.WIDE R44, R3.reuse, 0x2, R44 ;  /* 0x00000002032c7825 */ /* 0x040fe200078e022c */
[----:B------:R-:W-:Y:S01]  /*9330*/  PRMT R252, RZ, 0x7610, R252 ;  /* 0x00007610fffc7816 */ /* 0x000fe200000000fc */
[----:B------:R-:W4:Y:S02]  /*9340*/  @!P2 LDG.E.U16 R247, desc[UR24][R74.64] ;  /* 0x000000184af7a981 */ /* 0x000f24000c1e1500 */
[----:B------:R-:W-:-:S02]  /*9350*/  IMAD.WIDE R60, R3, 0x2, R60 ;  /* 0x00000002033c7825 */ /* 0x000fc400078e023c */
[----:B------:R-:W4:Y:S02]  /*9360*/  @!P2 LDG.E.U16 R248, desc[UR24][R90.64] ;  /* 0x000000185af8a981 */ /* 0x000f24000c1e1500 */
[C---:B------:R-:W-:Y:S02]  /*9370*/  IMAD.WIDE R76, R3.reuse, 0x2, R76 ;  /* 0x00000002034c7825 */ /* 0x040fe400078e024c */
[----:B------:R-:W4:Y:S02]  /*9380*/  @!P2 LDG.E.U16 R249, desc[UR24][R44.64] ;  /* 0x000000182cf9a981 */ /* 0x000f24000c1e1500 */
[----:B------:R-:W-:Y:S02]  /*9390*/  IMAD.WIDE R92, R3, 0x2, R92 ;  /* 0x00000002035c7825 */ /* 0x000fe400078e025c */
[----:B------:R-:W4:Y:S04]  /*93a0*/  @!P2 LDG.E.U16 R250, desc[UR24][R60.64] ;  /* 0x000000183cfaa981 */ /* 0x000f28000c1e1500 */
[----:B------:R-:W4:Y:S04]  /*93b0*/  @!P2 LDG.E.U16 R251, desc[UR24][R76.64] ;  /* 0x000000184cfba981 */ /* 0x000f28000c1e1500 */
[----:B------:R-:W4:Y:S04]  /*93c0*/  @!P2 LDG.E.U16 R252, desc[UR24][R92.64] ;  /* 0x000000185cfca981 */ /* 0x000f28000c1e1500 */
[----:B------:R1:W-:Y:S04]  /*93d0*/  STS.U16 [R8+UR11+0x5f00], R5 ;  /* 0x005f000508007988 */ /* 0x0003e8000800040b */
[----:B-1----:R0:W5:Y:S04]  /*93e0*/  LDL.LU R5, [R1+0xc] ;  /* 0x00000c0001057983 */ /* 0x0021680000300800 */
[----:B------:R-:W-:Y:S04]  /*93f0*/  STS.U16 [R8+UR11+0x6300], R7 ;  /* 0x0063000708007988 */ /* 0x000fe8000800040b */
[----:B------:R-:W-:Y:S04]  /*9400*/  STS.U16 [R8+UR11+0x6700], R10 ;  /* 0x0067000a08007988 */ /* 0x000fe8000800040b */
[----:B------:R-:W-:Y:S04]  /*9410*/  STS.U16 [R8+UR11+0x6b00], R13 ;  /* 0x006b000d08007988 */ /* 0x000fe8000800040b */
[----:B------:R-:W-:Y:S04]  /*9420*/  STS.U16 [R8+UR11+0x6f00], R16 ;  /* 0x006f001008007988 */ /* 0x000fe8000800040b */
[----:B------:R-:W-:Y:S04]  /*9430*/  STS.U16 [R8+UR11+0x7300], R19 ;  /* 0x0073001308007988 */ /* 0x000fe8000800040b */
[----:B------:R-:W-:Y:S04]  /*9440*/  STS.U16 [R8+UR11+0x7700], R22 ;  /* 0x0077001608007988 */ /* 0x000fe8000800040b */
[----:B------:R-:W-:Y:S04]  /*9450*/  STS.U16 [R8+UR11+0x7b00], R25 ;  /* 0x007b001908007988 */ /* 0x000fe8000800040b */
[----:B------:R1:W-:Y:S01]  /*9460*/  STS.U16 [R8+UR11+0x7f00], R28 ;  /* 0x007f001c08007988 */ /* 0x0003e2000800040b */
[----:B------:R-:W-:-:S04]  /*9470*/  ULEA UR12, UR8, UR11, 0x3 ;  /* 0x0000000b080c7291 */ /* 0x000fc8000f8e18ff */
[----:B------:R-:W-:Y:S01]  /*9480*/  UIADD3 UR12, UPT, UPT, UR12, 0xc000, URZ ;  /* 0x0000c0000c0c7890 */ /* 0x000fe2000fffe0ff */
[C---:B--2---:R-:W-:Y:S01]  /*9490*/  LOP3.LUT R11, R2.reuse, 0x10, RZ, 0x3c, !PT ;  /* 0x00000010020b7812 */ /* 0x044fe200078e3cff */
[----:B------:R-:W-:Y:S01]  /*94a0*/  STS.U16 [R2+UR11+0xa000], R29 ;  /* 0x00a0001d02007988 */ /* 0x000fe2000800040b */
[----:B-1----:R-:W-:-:S03]  /*94b0*/  LOP3.LUT R8, R2, 0x20, RZ, 0x3c, !PT ;  /* 0x0000002002087812 */ /* 0x002fc600078e3cff */
[----:B------:R-:W-:Y:S04]  /*94c0*/  STS.U16 [R2+UR11+0xa400], R222 ;  /* 0x00a400de02007988 */ /* 0x000fe8000800040b */
[----:B------:R-:W-:Y:S04]  /*94d0*/  STS.U16 [R2+UR11+0xa800], R223 ;  /* 0x00a800df02007988 */ /* 0x000fe8000800040b */
[----:B---3--:R-:W-:Y:S04]  /*94e0*/  STS.U16 [R2+UR11+0xac00], R224 ;  /* 0x00ac00e002007988 */ /* 0x008fe8000800040b */
[----:B------:R-:W-:Y:S04]  /*94f0*/  STS.U16 [R11+UR11+0xa080], R225 ;  /* 0x00a080e10b007988 */ /* 0x000fe8000800040b */
[----:B------:R-:W-:Y:S04]  /*9500*/  STS.U16 [R11+UR11+0xa480], R226 ;  /* 0x00a480e20b007988 */ /* 0x000fe8000800040b */
[----:B------:R-:W-:Y:S04]  /*9510*/  STS.U16 [R11+UR11+0xa880], R227 ;  /* 0x00a880e30b007988 */ /* 0x000fe8000800040b */
[----:B------:R1:W-:Y:S04]  /*9520*/  STS.U16 [R11+UR11+0xac80], R228 ;  /* 0x00ac80e40b007988 */ /* 0x0003e8000800040b */
[----:B------:R-:W-:Y:S04]  /*9530*/  STS.U16 [R8+UR11+0xa100], R229 ;  /* 0x00a100e508007988 */ /* 0x000fe8000800040b */
[----:B------:R-:W-:Y:S01]  /*9540*/  STS.U16 [R8+UR11+0xa500], R230 ;  /* 0x00a500e608007988 */ /* 0x000fe2000800040b */
[----:B-1----:R-:W-:-:S03]  /*9550*/  LOP3.LUT R11, R2, 0x30, RZ, 0x3c, !PT ;  /* 0x00000030020b7812 */ /* 0x002fc600078e3cff */
[----:B------:R-:W-:Y:S04]  /*9560*/  STS.U16 [R8+UR11+0xa900], R231 ;  /* 0x00a900e708007988 */ /* 0x000fe8000800040b */
[----:B------:R1:W-:Y:S01]  /*9570*/  STS.U16 [R8+UR11+0xad00], R232 ;  /* 0x00ad00e808007988 */ /* 0x0003e2000800040b */
[----:B------:R-:W-:-:S03]  /*9580*/  LOP3.LUT R6, R2, 0x50, RZ, 0x3c, !PT ;  /* 0x0000005002067812 */ /* 0x000fc600078e3cff */
[----:B------:R-:W-:Y:S04]  /*9590*/  STS.U16 [R11+UR11+0xa180], R233 ;  /* 0x00a180e90b007988 */ /* 0x000fe8000800040b */
[----:B------:R-:W-:Y:S01]  /*95a0*/  STS.U16 [R11+UR11+0xa580], R234 ;  /* 0x00a580ea0b007988 */ /* 0x000fe2000800040b */
[----:B-1----:R-:W-:-:S03]  /*95b0*/  LOP3.LUT R8, R2, 0x40, RZ, 0x3c, !PT ;  /* 0x0000004002087812 */ /* 0x002fc600078e3cff */
[----:B------:R-:W-:Y:S04]  /*95c0*/  STS.U16 [R11+UR11+0xa980], R235 ;  /* 0x00a980eb0b007988 */ /* 0x000fe8000800040b */
[----:B------:R-:W-:Y:S04]  /*95d0*/  STS.U16 [R11+UR11+0xad80], R236 ;  /* 0x00ad80ec0b007988 */ /* 0x000fe8000800040b */
[----:B----4-:R-:W-:Y:S04]  /*95e0*/  STS.U16 [R8+UR11+0xa200], R237 ;  /* 0x00a200ed08007988 */ /* 0x010fe8000800040b */
[----:B------:R-:W-:Y:S04]  /*95f0*/  STS.U16 [R8+UR11+0xa600], R238 ;  /* 0x00a600ee08007988 */ /* 0x000fe8000800040b */
[----:B------:R-:W-:Y:S04]  /*9600*/  STS.U16 [R8+UR11+0xaa00], R239 ;  /* 0x00aa00ef08007988 */ /* 0x000fe8000800040b */
[----:B------:R1:W-:Y:S04]  /*9610*/  STS.U16 [R8+UR11+0xae00], R240 ;  /* 0x00ae00f008007988 */ /* 0x0003e8000800040b */
[----:B------:R-:W-:Y:S04]  /*9620*/  STS.U16 [R6+UR11+0xa280], R241 ;  /* 0x00a280f106007988 */ /* 0x000fe8000800040b */
[----:B------:R-:W-:Y:S01]  /*9630*/  STS.U16 [R6+UR11+0xa680], R242 ;  /* 0x00a680f206007988 */ /* 0x000fe2000800040b */
[----:B-1----:R-:W-:-:S03]  /*9640*/  LOP3.LUT R8, R2, 0x60, RZ, 0x3c, !PT ;  /* 0x0000006002087812 */ /* 0x002fc600078e3cff */
[----:B------:R-:W-:Y:S04]  /*9650*/  STS.U16 [R6+UR11+0xaa80], R243 ;  /* 0x00aa80f306007988 */ /* 0x000fe8000800040b */
[----:B------:R1:W-:Y:S04]  /*9660*/  STS.U16 [R6+UR11+0xae80], R244 ;  /* 0x00ae80f406007988 */ /* 0x0003e8000800040b */
[----:B------:R0:W-:Y:S04]  /*9670*/  STS.U16 [R8+UR11+0xa300], R245 ;  /* 0x00a300f508007988 */ /* 0x0001e8000800040b */
[----:B------:R0:W-:Y:S01]  /*9680*/  STS.U16 [R8+UR11+0xa700], R246 ;  /* 0x00a700f608007988 */ /* 0x0001e2000800040b */
[----:B-1----:R-:W-:-:S03]  /*9690*/  LOP3.LUT R6, R2, 0x70, RZ, 0x3c, !PT ;  /* 0x0000007002067812 */ /* 0x002fc600078e3cff */
[----:B------:R0:W-:Y:S04]  /*96a0*/  STS.U16 [R8+UR11+0xab00], R247 ;  /* 0x00ab00f708007988 */ /* 0x0001e8000800040b */
[----:B------:R0:W-:Y:S04]  /*96b0*/  STS.U16 [R8+UR11+0xaf00], R248 ;  /* 0x00af00f808007988 */ /* 0x0001e8000800040b */
[----:B------:R0:W-:Y:S04]  /*96c0*/  STS.U16 [R6+UR11+0xa380], R249 ;  /* 0x00a380f906007988 */ /* 0x0001e8000800040b */
[----:B------:R0:W-:Y:S04]  /*96d0*/  STS.U16 [R6+UR11+0xa780], R250 ;  /* 0x00a780fa06007988 */ /* 0x0001e8000800040b */
[----:B------:R0:W-:Y:S04]  /*96e0*/  STS.U16 [R6+UR11+0xab80], R251 ;  /* 0x00ab80fb06007988 */ /* 0x0001e8000800040b */
[----:B------:R0:W-:Y:S01]  /*96f0*/  STS.U16 [R6+UR11+0xaf80], R252 ;  /* 0x00af80fc06007988 */ /* 0x0001e2000800040b */
[----:B------:R1:W-:Y:S06]  /*9700*/  MEMBAR.ALL.CTA ;  /* 0x0000000000007992 */ /* 0x0003ec0000008000 */
[----:B-1----:R-:W1:Y:S02]  /*9710*/  FENCE.VIEW.ASYNC.S ;  /* 0x00000000000073c6 */ /* 0x002e640000000000 */
[----:B-1----:R-:W-:Y:S06]  /*9720*/  BAR.SYNC.DEFER_BLOCKING 0x0 ;  /* 0x0000000000007b1d */ /* 0x002fec0000010000 */
[----:B------:R-:W-:Y:S05]  /*9730*/  @P0 BRA `(.L_x_9) ;  /* 0x00000000007c0947 */ /* 0x000fea0003800000 */
[----:B------:R-:W-:Y:S01]  /*9740*/  UMOV UR15, 0x40004040 ;  /* 0x40004040000f7882 */ /* 0x000fe20000000000 */
[----:B------:R-:W-:Y:S01]  /*9750*/  UMOV UR17, 0x40004040 ;  /* 0x4000404000117882 */ /* 0x000fe20000000000 */
[----:B------:R-:W-:Y:S01]  /*9760*/  UMOV UR18, 0x0 ;  /* 0x0000000000127882 */ /* 0x000fe20000000000 */
[----:B------:R-:W-:Y:S01]  /*9770*/  UMOV UR19, 0x4088010 ;  /* 0x0408801000137882 */ /* 0x000fe20000000000 */
[----:B------:R-:W-:Y:S01]  /*9780*/  UMOV UR50, 0x0 ;  /* 0x0000000000327882 */ /* 0x000fe20000000000 */
[----:B------:R-:W-:Y:S01]  /*9790*/  UMOV UR51, 0x4088010 ;  /* 0x0408801000337882 */ /* 0x000fe20000000000 */
        /* <DEDUP_REMOVED lines=25> */
.L_x_9:
[----:B------:R-:W-:Y:S01]  /*9930*/  UIADD3 UR8, UPT, UPT, UR8, 0x1, URZ ;  /* 0x0000000108087890 */ /* 0x000fe2000fffe0ff */
[----:B-----5:R-:W-:Y:S01]  /*9940*/  VIADD R5, R5, 0xffffffff ;  /* 0xffffffff05057836 */ /* 0x020fe20000000000 */
[----:B------:R-:W-:Y:S02]  /*9950*/  UIADD3 UR13, UPT, UPT, UR13, -0x80, URZ ;  /* 0xffffff800d0d7890 */ /* 0x000fe4000fffe0ff */
[----:B------:R-:W-:Y:S02]  /*9960*/  UISETP.GT.AND UP1, UPT, UR8, 0x1, UPT ;  /* 0x000000010800788c */ /* 0x000fe4000bf24270 */
[----:B------:R-:W-:Y:S02]  /*9970*/  ISETP.NE.U32.AND P2, PT, R5, RZ, PT ;  /* 0x000000ff0500720c */ /* 0x000fe40003f45070 */
[----:B-1----:R-:W-:Y:S02]  /*9980*/  USEL UR4, URZ, 0x1, !UP1 ;  /* 0x00000001ff047887 */ /* 0x002fe4000c800000 */
[----:B------:R-:W-:-:S02]  /*9990*/  USEL UR8, UR8, URZ, !UP1 ;  /* 0x000000ff08087287 */ /* 0x000fc4000c800000 */
[----:B------:R-:W-:-:S03]  /*99a0*/  ULOP3.LUT UR6, UR5, UR4, URZ, 0x3c, !UPT ;  /* 0x0000000405067292 */ /* 0x000fc6000f8e3cff */
[----:B------:R-:W-:-:S04]  /*99b0*/  UMOV UR4, UR5 ;  /* 0x0000000500047c82 */ /* 0x000fc80008000000 */
[----:B------:R-:W-:Y:S01]  /*99c0*/  UMOV UR5, UR6 ;  /* 0x0000000600057c82 */ /* 0x000fe20008000000 */
[----:B------:R-:W-:Y:S05]  /*99d0*/  @P2 BRA `(.L_x_10) ;  /* 0xffffffd0007c2947 */ /* 0x000fea000383ffff */
.L_x_7:
[----:B0-----:R-:W2:Y:S02]  /*99e0*/  LDL.LU R6, [R1] ;  /* 0x0000000001067983 */ /* 0x001ea40000300800 */
[----:B--2---:R-:W-:-:S13]  /*99f0*/  ISETP.GE.AND P0, PT, R6, 0x80, PT ;  /* 0x000000800600780c */ /* 0x004fda0003f06270 */
[----:B------:R-:W-:Y:S05]  /*9a00*/  @!P0 BRA `(.L_x_11) ;  /* 0x0000000000108947 */ /* 0x000fea0003800000 */
[----:B------:R-:W-:-:S06]  /*9a10*/  USHF.L.U32 UR4, UR4, 0x1f, URZ ;  /* 0x0000001f04047899 */ /* 0x000fcc00080006ff */
[----:B------:R-:W-:-:S04]  /*9a20*/  IMAD.U32 R0, RZ, RZ, UR4 ;  /* 0x00000004ff007e24 */ /* 0x000fc8000f8e00ff */
[----:B------:R-:W0:Y:S02]  /*9a30*/  SYNCS.PHASECHK.TRANS64.TRYWAIT P0, [UR12], R0 ;  /* 0x00000000ff0075a7 */ /* 0x000e24000800110c */
[----:B0-----:R-:W-:Y:S05]  /*9a40*/  @!P0 BRA `(.L_x_12) ;  /* 0x0000000c00148947 */ /* 0x001fea0003800000 */
.L_x_11:
[----:B------:R-:W2:Y:S01]  /*9a50*/  LDL.LU R24, [R1+0x8] ;  /* 0x0000080001187983 */ /* 0x000ea20000300800 */
[----:B------:R-:W0:Y:S01]  /*9a60*/  LDC R25, c[0x0][0x3b8] ;  /* 0x0000ee00ff197b82 */ /* 0x000e220000000800 */
[----:B------:R-:W1:Y:S02]  /*9a70*/  LDCU UR4, c[0x0][0x3b4] ;  /* 0x00007680ff0477ac */ /* 0x000e640008000800 */
[----:B------:R-:W1:Y:S01]  /*9a80*/  LDL.LU R26, [R1+0x4] ;  /* 0x00000400011a7983 */ /* 0x000e620000300800 */
[----:B------:R-:W3:Y:S04]  /*9a90*/  LDCU.128 UR12, c[0x0][0x390] ;  /* 0x00007200ff0c77ac */ /* 0x000ee80008000c00 */
[----:B------:R-:W-:Y:S06]  /*9aa0*/  BAR.SYNC.DEFER_BLOCKING 0x0 ;  /* 0x0000000000007b1d */ /* 0x000fec0000010000 */
[----:B------:R-:W4:Y:S01]  /*9ab0*/  S2R R28, SR_TID.X ;  /* 0x00000000001c7919 */ /* 0x000f220000002100 */
[----:B------:R-:W5:Y:S01]  /*9ac0*/  S2R R27, SR_CgaCtaId ;  /* 0x00000000001b7919 */ /* 0x000f620000008800 */
[----:B------:R-:W3:Y:S02]  /*9ad0*/  @!P1 SYNCS.CCTL.IV [UR11+0xc000] ;  /* 0x00c00000ff0099b1 */ /* 0x000ee4000800000b */
[----:B---3--:R-:W-:Y:S06]  /*9ae0*/  BAR.SYNC.DEFER_BLOCKING 0x0 ;  /* 0x0000000000007b1d */ /* 0x008fec0000010000 */
[----:B------:R-:W-:Y:S01]  /*9af0*/  LDTM.16dp32bit_t0_t15.x16 R4, tmem[UR10] ;  /* 0x0000000a000479ee */ /* 0x000fe20008a00000 */
[----:B------:R-:W3:Y:S01]  /*9b00*/  LDTM.16dp32bit_t16_t31.x16 R4, tmem[UR10+0x10] ;  /* 0x0000100a000479ee */ /* 0x000ee20008a20000 */
[----:B----4-:R-:W-:-:S02]  /*9b10*/  IMAD.SHL.U32 R0, R28, 0x10, RZ ;  /* 0x000000101c007824 */ /* 0x010fc400078e00ff */
[C---:B------:R-:W-:Y:S02]  /*9b20*/  IMAD.SHL.U32 R3, R28.reuse, 0x100, RZ ;  /* 0x000001001c037824 */ /* 0x040fe400078e00ff */
[----:B------:R-:W-:Y:S01]  /*9b30*/  IMAD.SHL.U32 R2, R28, 0x8, RZ ;  /* 0x000000081c027824 */ /* 0x000fe200078e00ff */
[----:B------:R-:W-:Y:S02]  /*9b40*/  LOP3.LUT R0, R0, 0xf0, RZ, 0xc0, !PT ;  /* 0x000000f000007812 */ /* 0x000fe400078ec0ff */
[----:B------:R-:W-:Y:S02]  /*9b50*/  LOP3.LUT R3, R3, 0x1000, RZ, 0xc0, !PT ;  /* 0x0000100003037812 */ /* 0x000fe400078ec0ff */
[----:B------:R-:W-:Y:S01]  /*9b60*/  LOP3.LUT R2, R2, 0x300, RZ, 0xc0, !PT ;  /* 0x0000030002027812 */ /* 0x000fe200078ec0ff */
[----:B------:R-:W4:Y:S01]  /*9b70*/  @!P1 SYNCS.CCTL.IV [UR11+0xc008] ;  /* 0x00c00800ff0099b1 */ /* 0x000f22000800000b */
[----:B------:R-:W-:Y:S01]  /*9b80*/  IADD3 R3, PT, PT, R0, UR11, R3 ;  /* 0x0000000b00037c10 */ /* 0x000fe2000fffe003 */
[----:B------:R-:W-:Y:S01]  /*9b90*/  NOP ;  /* 0x0000000000007918 */ /* 0x000fe20000000000 */
[----:B------:R-:W-:-:S03]  /*9ba0*/  LOP3.LUT R0, R28, 0x40, RZ, 0xc0, !PT ;  /* 0x000000401c007812 */ /* 0x000fc600078ec0ff */
[----:B------:R-:W-:Y:S01]  /*9bb0*/  IMAD.IADD R2, R2, 0x1, R3 ;  /* 0x0000000102027824 */ /* 0x000fe200078e0203 */
[----:B---3--:R-:W-:Y:S02]  /*9bc0*/  F2FP.F16.F32.PACK_AB R4, R6, R4 ;  /* 0x000000040604723e */ /* 0x008fe400000000ff */
[----:B------:R-:W-:Y:S02]  /*9bd0*/  F2FP.F16.F32.PACK_AB R20, R7, R5 ;  /* 0x000000050714723e */ /* 0x000fe400000000ff */
[----:B------:R-:W-:Y:S02]  /*9be0*/  F2FP.F16.F32.PACK_AB R5, R10, R8 ;  /* 0x000000080a05723e */ /* 0x000fe400000000ff */
[----:B------:R-:W-:Y:S02]  /*9bf0*/  F2FP.F16.F32.PACK_AB R21, R11, R9 ;  /* 0x000000090b15723e */ /* 0x000fe400000000ff */
[----:B------:R-:W-:Y:S02]  /*9c00*/  F2FP.F16.F32.PACK_AB R6, R14, R12 ;  /* 0x0000000c0e06723e */ /* 0x000fe400000000ff */
[----:B------:R-:W-:-:S02]  /*9c10*/  F2FP.F16.F32.PACK_AB R22, R15, R13 ;  /* 0x0000000d0f16723e */ /* 0x000fc400000000ff */
[----:B------:R-:W-:Y:S02]  /*9c20*/  F2FP.F16.F32.PACK_AB R7, R18, R16 ;  /* 0x000000101207723e */ /* 0x000fe400000000ff */
[----:B------:R-:W-:Y:S02]  /*9c30*/  F2FP.F16.F32.PACK_AB R23, R19, R17 ;  /* 0x000000111317723e */ /* 0x000fe400000000ff */
[----:B------:R-:W-:Y:S01]  /*9c40*/  LOP3.LUT R3, R28, 0x3f, RZ, 0xc0, !PT ;  /* 0x0000003f1c037812 */ /* 0x000fe200078ec0ff */
[----:B----4-:R-:W-:Y:S01]  /*9c50*/  STS.128 [R2], R4 ;  /* 0x0000000402007388 */ /* 0x010fe20000000c00 */
[----:B------:R-:W-:-:S03]  /*9c60*/  LEA R0, R0, UR11, 0x5 ;  /* 0x0000000b00007c11 */ /* 0x000fc6000f8e28ff */
[----:B------:R-:W-:Y:S02]  /*9c70*/  STS.128 [R2+0x800], R20 ;  /* 0x0008001402007388 */ /* 0x000fe40000000c00 */
[----:B------:R-:W-:Y:S01]  /*9c80*/  IMAD R10, R3, 0x10, R0 ;  /* 0x00000010030a7824 */ /* 0x000fe200078e0200 */
[----:B------:R-:W-:Y:S01]  /*9c90*/  SHF.R.U32.HI R0, RZ, 0x6, R28 ;  /* 0x00000006ff007819 */ /* 0x000fe2000001161c */
[----:B------:R-:W-:Y:S01]  /*9ca0*/  BAR.SYNC.DEFER_BLOCKING 0x0 ;  /* 0x0000000000007b1d */ /* 0x000fe20000010000 */
[----:B-----5:R-:W-:Y:S02]  /*9cb0*/  IMAD.SHL.U32 R3, R27, 0x20, RZ ;  /* 0x000000201b037824 */ /* 0x020fe400078e00ff */
[----:B------:R-:W-:-:S04]  /*9cc0*/  SGXT.U32 R0, R0, 0x1 ;  /* 0x000000010000781a */ /* 0x000fc80000000000 */
[----:B------:R-:W-:Y:S01]  /*9cd0*/  LOP3.LUT R0, R0, 0x20, R3, 0xf8, !PT ;  /* 0x0000002000007812 */ /* 0x000fe200078ef803 */
[----:B------:R-:W3:Y:S04]  /*9ce0*/  LDS.128 R12, [R10] ;  /* 0x000000000a0c7984 */ /* 0x000ee80000000c00 */
[----:B------:R-:W4:Y:S01]  /*9cf0*/  LDS.128 R16, [R10+0x1000] ;  /* 0x001000000a107984 */ /* 0x000f220000000c00 */
[----:B---3--:R-:W-:Y:S02]  /*9d00*/  PRMT R9, R12, 0x7632, R9 ;  /* 0x000076320c097816 */ /* 0x008fe40000000009 */
[----:B--2---:R-:W-:Y:S01]  /*9d10*/  LOP3.LUT R24, R0, R24, RZ, 0xfc, !PT ;  /* 0x0000001800187212 */ /* 0x004fe200078efcff */
[C---:B-1----:R-:W-:Y:S01]  /*9d20*/  IMAD R0, R26.reuse, UR4, RZ ;  /* 0x000000041a007c24 */ /* 0x042fe2000f8e02ff */
[----:B------:R-:W-:-:S03]  /*9d30*/  ISETP.GE.AND P0, PT, R26, UR14, PT ;  /* 0x0000000e1a007c0c */ /* 0x000fc6000bf06270 */
[C---:B0-----:R-:W-:Y:S01]  /*9d40*/  IMAD R3, R24.reuse, R25, RZ ;  /* 0x0000001918037224 */ /* 0x041fe200078e02ff */
[----:B------:R-:W-:Y:S02]  /*9d50*/  LOP3.LUT R2, R24, 0x2, RZ, 0xfc, !PT ;  /* 0x0000000218027812 */ /* 0x000fe400078efcff */
[----:B------:R-:W-:Y:S02]  /*9d60*/  LEA R21, P1, R0, UR12, 0x1 ;  /* 0x0000000c00157c11 */ /* 0x000fe4000f8208ff */
[----:B------:R-:W-:Y:S02]  /*9d70*/  ISETP.LT.AND P4, PT, R2, UR15, !P0 ;  /* 0x0000000f02007c0c */ /* 0x000fe4000c781270 */
[----:B------:R-:W-:Y:S01]  /*9d80*/  LEA.HI.X.SX32 R23, R0, UR13, 0x1, P1 ;  /* 0x0000000d00177c11 */ /* 0x000fe200088f0eff */
[----:B------:R-:W-:Y:S01]  /*9d90*/  IMAD R0, R25, 0x2, R3 ;  /* 0x0000000219007824 */ /* 0x000fe200078e0203 */
[C---:B------:R-:W-:Y:S02]  /*9da0*/  ISETP.LT.AND P5, PT, R24.reuse, UR15, !P0 ;  /* 0x0000000f18007c0c */ /* 0x040fe4000c7a1270 */
[----:B------:R-:W-:Y:S01]  /*9db0*/  LEA R2, P1, R3, R21, 0x1 ;  /* 0x0000001503027211 */ /* 0x000fe200078208ff */
[----:B------:R-:W-:Y:S01]  /*9dc0*/  IMAD R8, R25, 0x2, R0 ;  /* 0x0000000219087824 */ /* 0x000fe200078e0200 */
[----:B------:R-:W-:-:S02]  /*9dd0*/  LOP3.LUT R4, R24, 0x8, RZ, 0xfc, !PT ;  /* 0x0000000818047812 */ /* 0x000fc400078efcff */
[----:B------:R-:W-:Y:S02]  /*9de0*/  LEA.HI.X.SX32 R3, R3, R23, 0x1, P1 ;  /* 0x0000001703037211 */ /* 0x000fe400008f0eff */
[----:B------:R-:W-:Y:S02]  /*9df0*/  LOP3.LUT R5, R24, 0x6, RZ, 0xfc, !PT ;  /* 0x0000000618057812 */ /* 0x000fe400078efcff */
[----:B------:R-:W-:Y:S02]  /*9e00*/  ISETP.LT.AND P1, PT, R4, UR15, !P0 ;  /* 0x0000000f04007c0c */ /* 0x000fe4000c721270 */
[----:B------:R-:W-:Y:S01]  /*9e10*/  LOP3.LUT R6, R24, 0x4, RZ, 0xfc, !PT ;  /* 0x0000000418067812 */ /* 0x000fe200078efcff */
[----:B------:R0:W-:Y:S01]  /*9e20*/  @P5 STG.E.U16 desc[UR24][R2.64], R12 ;  /* 0x0000000c02005986 */ /* 0x0001e2000c101518 */
[----:B------:R-:W-:Y:S02]  /*9e30*/  LEA R4, P6, R0, R21, 0x1 ;  /* 0x0000001500047211 */ /* 0x000fe400078c08ff */
[----:B------:R-:W-:-:S02]  /*9e40*/  ISETP.LT.AND P2, PT, R5, UR15, !P0 ;  /* 0x0000000f05007c0c */ /* 0x000fc4000c741270 */
[----:B------:R-:W-:Y:S02]  /*9e50*/  ISETP.LT.AND P3, PT, R6, UR15, !P0 ;  /* 0x0000000f06007c0c */ /* 0x000fe4000c761270 */
[----:B------:R-:W-:Y:S02]  /*9e60*/  LOP3.LUT R7, R24, 0xa, RZ, 0xfc, !PT ;  /* 0x0000000a18077812 */ /* 0x000fe400078efcff */
[----:B------:R-:W-:Y:S02]  /*9e70*/  LEA.HI.X.SX32 R5, R0, R23, 0x1, P6 ;  /* 0x0000001700057211 */ /* 0x000fe400030f0eff */
[C---:B------:R-:W-:Y:S02]  /*9e80*/  LEA R6, P6, R8.reuse, R21, 0x1 ;  /* 0x0000001508067211 */ /* 0x040fe400078c08ff */
[----:B------:R-:W-:Y:S01]  /*9e90*/  ISETP.LT.AND P5, PT, R7, UR15, !P0 ;  /* 0x0000000f07007c0c */ /* 0x000fe2000c7a1270 */
[----:B------:R1:W-:Y:S01]  /*9ea0*/  @P4 STG.E.U16 desc[UR24][R4.64], R9 ;  /* 0x0000000904004986 */ /* 0x0003e2000c101518 */
[----:B------:R-:W-:Y:S01]  /*9eb0*/  LEA.HI.X.SX32 R7, R8, R23, 0x1, P6 ;  /* 0x0000001708077211 */ /* 0x000fe200030f0eff */
[----:B------:R-:W-:Y:S01]  /*9ec0*/  IMAD R8, R25, 0x2, R8 ;  /* 0x0000000219087824 */ /* 0x000fe200078e0208 */
[----:B------:R-:W-:-:S02]  /*9ed0*/  LOP3.LUT R0, R24, 0xc, RZ, 0xfc, !PT ;  /* 0x0000000c18007812 */ /* 0x000fc400078efcff */
[----:B0-----:R-:W-:Y:S01]  /*9ee0*/  LOP3.LUT R3, R24, 0xe, RZ, 0xfc, !PT ;  /* 0x0000000e18037812 */ /* 0x001fe200078efcff */
[----:B------:R0:W-:Y:S01]  /*9ef0*/  @P3 STG.E.U16 desc[UR24][R6.64], R13 ;  /* 0x0000000d06003986 */ /* 0x0001e2000c101518 */
[----:B------:R-:W-:Y:S01]  /*9f00*/  ISETP.LT.AND P4, PT, R0, UR15, !P0 ;  /* 0x0000000f00007c0c */ /* 0x000fe2000c781270 */
[----:B------:R-:W-:Y:S01]  /*9f10*/  IMAD R0, R25, 0x2, R8 ;  /* 0x0000000219007824 */ /* 0x000fe200078e0208 */
[C---:B------:R-:W-:Y:S02]  /*9f20*/  LEA R2, P6, R8.reuse, R21, 0x1 ;  /* 0x0000001508027211 */ /* 0x040fe400078c08ff */
[----:B------:R-:W-:Y:S01]  /*9f30*/  ISETP.LT.AND P3, PT, R3, UR15, !P0 ;  /* 0x0000000f03007c0c */ /* 0x000fe2000c761270 */
[----:B-1----:R-:W-:Y:S01]  /*9f40*/  IMAD R5, R25, 0x2, R0 ;  /* 0x0000000219057824 */ /* 0x002fe200078e0200 */
[----:B------:R-:W-:Y:S02]  /*9f50*/  LEA.HI.X.SX32 R3, R8, R23, 0x1, P6 ;  /* 0x0000001708037211 */ /* 0x000fe400030f0eff */
[----:B------:R-:W-:-:S02]  /*9f60*/  LEA R8, P6, R0, R21, 0x1 ;  /* 0x0000001500087211 */ /* 0x000fc400078c08ff */
[----:B------:R-:W-:Y:S02]  /*9f70*/  LOP3.LUT R4, R24, 0x10, RZ, 0xfc, !PT ;  /* 0x0000001018047812 */ /* 0x000fe400078efcff */
[----:B0-----:R-:W-:Y:S02]  /*9f80*/  PRMT R7, R13, 0x7632, R7 ;  /* 0x000076320d077816 */ /* 0x001fe40000000007 */
[----:B------:R-:W-:Y:S01]  /*9f90*/  LEA.HI.X.SX32 R9, R0, R23, 0x1, P6 ;  /* 0x0000001700097211 */ /* 0x000fe200030f0eff */
[----:B------:R-:W-:Y:S01]  /*9fa0*/  IMAD R0, R25, 0x2, R5 ;  /* 0x0000000219007824 */ /* 0x000fe200078e0205 */
[----:B------:R-:W-:Y:S01]  /*9fb0*/  LOP3.LUT R6, R24, 0x12, RZ, 0xfc, !PT ;  /* 0x0000001218067812 */ /* 0x000fe200078efcff */
[----:B------:R0:W-:Y:S01]  /*9fc0*/  @P2 STG.E.U16 desc[UR24][R2.64], R7 ;  /* 0x0000000702002986 */ /* 0x0001e2000c101518 */
[----:B------:R-:W-:Y:S02]  /*9fd0*/  ISETP.LT.AND P2, PT, R4, UR15, !P0 ;  /* 0x0000000f04007c0c */ /* 0x000fe4000c741270 */
[----:B------:R-:W-:Y:S01]  /*9fe0*/  LEA R4, P6, R5, R21, 0x1 ;  /* 0x0000001505047211 */ /* 0x000fe200078c08ff */
[----:B------:R1:W-:Y:S01]  /*9ff0*/  @P1 STG.E.U16 desc[UR24][R8.64], R14 ;  /* 0x0000000e08001986 */ /* 0x0003e2000c101518 */
[----:B------:R-:W-:-:S02]  /*a000*/  ISETP.LT.AND P1, PT, R6, UR15, !P0 ;  /* 0x0000000f06007c0c */ /* 0x000fc4000c721270 */
[----:B------:R-:W-:Y:S02]  /*a010*/  LEA.HI.X.SX32 R5, R5, R23, 0x1, P6 ;  /* 0x0000001705057211 */ /* 0x000fe400030f0eff */
[----:B------:R-:W-:Y:S02]  /*a020*/  LEA R6, P6, R0, R21, 0x1 ;  /* 0x0000001500067211 */ /* 0x000fe400078c08ff */
[----:B------:R-:W-:Y:S01]  /*a030*/  LOP3.LUT R10, R24, 0x14, RZ, 0xfc, !PT ;  /* 0x00000014180a7812 */ /* 0x000fe200078efcff */
[C---:B0-----:R-:W-:Y:S01]  /*a040*/  IMAD R3, R25.reuse, 0x2, R0 ;  /* 0x0000000219037824 */ /* 0x041fe200078e0200 */
[----:B------:R-:W-:Y:S02]  /*a050*/  LEA.HI.X.SX32 R7, R0, R23, 0x1, P6 ;  /* 0x0000001700077211 */ /* 0x000fe400030f0eff */
[----:B-1----:R-:W-:Y:S01]  /*a060*/  PRMT R9, R14, 0x7632, R9 ;  /* 0x000076320e097816 */ /* 0x002fe20000000009 */
[----:B------:R-:W-:Y:S01]  /*a070*/  IMAD R0, R25, 0x2, R3 ;  /* 0x0000000219007824 */ /* 0x000fe200078e0203 */
[----:B------:R-:W-:-:S02]  /*a080*/  LOP3.LUT R8, R24, 0x16, RZ, 0xfc, !PT ;  /* 0x0000001618087812 */ /* 0x000fc400078efcff */
[C---:B------:R-:W-:Y:S01]  /*a090*/  LEA R2, P6, R3.reuse, R21, 0x1 ;  /* 0x0000001503027211 */ /* 0x040fe200078c08ff */
[----:B------:R0:W-:Y:S01]  /*a0a0*/  @P5 STG.E.U16 desc[UR24][R4.64], R9 ;  /* 0x0000000904005986 */ /* 0x0001e2000c101518 */
[----:B------:R-:W-:Y:S02]  /*a0b0*/  ISETP.LT.AND P5, PT, R10, UR15, !P0 ;  /* 0x0000000f0a007c0c */ /* 0x000fe4000c7a1270 */
[----:B------:R-:W-:Y:S01]  /*a0c0*/  LEA.HI.X.SX32 R3, R3, R23, 0x1, P6 ;  /* 0x0000001703037211 */ /* 0x000fe200030f0eff */
[----:B------:R1:W-:Y:S01]  /*a0d0*/  @P4 STG.E.U16 desc[UR24][R6.64], R15 ;  /* 0x0000000f06004986 */ /* 0x0003e2000c101518 */
[----:B------:R-:W-:Y:S02]  /*a0e0*/  ISETP.LT.AND P4, PT, R8, UR15, !P0 ;  /* 0x0000000f08007c0c */ /* 0x000fe4000c781270 */
[----:B------:R-:W-:Y:S02]  /*a0f0*/  LEA R8, P6, R0, R21, 0x1 ;  /* 0x0000001500087211 */ /* 0x000fe400078c08ff */
[----:B------:R-:W-:-:S02]  /*a100*/  LOP3.LUT R10, R24, 0x18, RZ, 0xfc, !PT ;  /* 0x00000018180a7812 */ /* 0x000fc400078efcff */
[----:B------:R-:W-:Y:S01]  /*a110*/  LOP3.LUT R14, R24, 0x1c, RZ, 0xfc, !PT ;  /* 0x0000001c180e7812 */ /* 0x000fe200078efcff */
[----:B0-----:R-:W-:Y:S01]  /*a120*/  IMAD R5, R25, 0x2, R0 ;  /* 0x0000000219057824 */ /* 0x001fe200078e0200 */
[----:B------:R-:W-:Y:S02]  /*a130*/  LEA.HI.X.SX32 R9, R0, R23, 0x1, P6 ;  /* 0x0000001700097211 */ /* 0x000fe400030f0eff */
[----:B-1----:R-:W-:Y:S01]  /*a140*/  PRMT R7, R15, 0x7632, R7 ;  /* 0x000076320f077816 */ /* 0x002fe20000000007 */
[----:B------:R-:W-:Y:S01]  /*a150*/  IMAD R0, R25, 0x2, R5 ;  /* 0x0000000219007824 */ /* 0x000fe200078e0205 */
[----:B------:R-:W-:Y:S02]  /*a160*/  LEA R4, P6, R5, R21, 0x1 ;  /* 0x0000001505047211 */ /* 0x000fe400078c08ff */
[----:B------:R-:W-:Y:S01]  /*a170*/  LOP3.LUT R6, R24, 0x1a, RZ, 0xfc, !PT ;  /* 0x0000001a18067812 */ /* 0x000fe200078efcff */
[----:B------:R0:W-:Y:S01]  /*a180*/  @P3 STG.E.U16 desc[UR24][R2.64], R7 ;  /* 0x0000000702003986 */ /* 0x0001e2000c101518 */
[----:B------:R-:W-:Y:S01]  /*a190*/  ISETP.LT.AND P3, PT, R10, UR15, !P0 ;  /* 0x0000000f0a007c0c */ /* 0x000fe2000c761270 */
[----:B------:R-:W-:Y:S01]  /*a1a0*/  IMAD R10, R25, 0x2, R0 ;  /* 0x00000002190a7824 */ /* 0x000fe200078e0200 */
[----:B------:R-:W-:Y:S01]  /*a1b0*/  LEA.HI.X.SX32 R5, R5, R23, 0x1, P6 ;  /* 0x0000001705057211 */ /* 0x000fe200030f0eff */
[----:B----4-:R1:W-:Y:S01]  /*a1c0*/  @P2 STG.E.U16 desc[UR24][R8.64], R16 ;  /* 0x0000001008002986 */ /* 0x0103e2000c101518 */
[----:B------:R-:W-:Y:S01]  /*a1d0*/  ISETP.LT.AND P2, PT, R6, UR15, !P0 ;  /* 0x0000000f06007c0c */ /* 0x000fe2000c741270 */
[----:B------:R-:W-:Y:S01]  /*a1e0*/  IMAD R11, R25, 0x2, R10 ;  /* 0x00000002190b7824 */ /* 0x000fe200078e020a */
[----:B------:R-:W-:-:S02]  /*a1f0*/  LEA R6, P6, R0, R21, 0x1 ;  /* 0x0000001500067211 */ /* 0x000fc400078c08ff */
[----:B------:R-:W-:Y:S02]  /*a200*/  LOP3.LUT R24, R24, 0x1e, RZ, 0xfc, !PT ;  /* 0x0000001e18187812 */ /* 0x000fe400078efcff */
[----:B0-----:R-:W-:Y:S02]  /*a210*/  PRMT R3, R16, 0x7632, R3 ;  /* 0x0000763210037816 */ /* 0x001fe40000000003 */
[----:B------:R-:W-:Y:S01]  /*a220*/  LEA.HI.X.SX32 R7, R0, R23, 0x1, P6 ;  /* 0x0000001700077211 */ /* 0x000fe200030f0eff */
[----:B------:R-:W-:Y:S01]  /*a230*/  IMAD R0, R25, 0x2, R11 ;  /* 0x0000000219007824 */ /* 0x000fe200078e020b */
[-C--:B-1----:R-:W-:Y:S01]  /*a240*/  LEA R8, P6, R11, R21.reuse, 0x1 ;  /* 0x000000150b087211 */ /* 0x082fe200078c08ff */
[----:B------:R0:W-:Y:S01]  /*a250*/  @P1 STG.E.U16 desc[UR24][R4.64], R3 ;  /* 0x0000000304001986 */ /* 0x0001e2000c101518 */
[----:B------:R-:W-:Y:S01]  /*a260*/  LEA R2, P1, R10, R21, 0x1 ;  /* 0x000000150a027211 */ /* 0x000fe200078208ff */
[----:B------:R-:W-:Y:S01]  /*a270*/  IMAD R13, R25, 0x2, R0 ;  /* 0x00000002190d7824 */ /* 0x000fe200078e0200 */
[----:B------:R-:W-:Y:S01]  /*a280*/  LEA.HI.X.SX32 R9, R11, R23, 0x1, P6 ;  /* 0x000000170b097211 */ /* 0x000fe200030f0eff */
[----:B------:R1:W-:Y:S03]  /*a290*/  @P5 STG.E.U16 desc[UR24][R6.64], R17 ;  /* 0x0000001106005986 */ /* 0x0003e6000c101518 */
[----:B------:R-:W-:-:S02]  /*a2a0*/  LEA R12, P6, R13, R21, 0x1 ;  /* 0x000000150d0c7211 */ /* 0x000fc400078c08ff */
[----:B0-----:R-:W-:Y:S01]  /*a2b0*/  LEA.HI.X.SX32 R3, R10, R23, 0x1, P1 ;  /* 0x000000170a037211 */ /* 0x001fe200008f0eff */
[----:B------:R-:W-:Y:S01]  /*a2c0*/  IMAD R5, R25, 0x2, R13 ;  /* 0x0000000219057824 */ /* 0x000fe200078e020d */
[C---:B------:R-:W-:Y:S02]  /*a2d0*/  LEA R10, P1, R0.reuse, R21, 0x1 ;  /* 0x00000015000a7211 */ /* 0x040fe400078208ff */
[-C--:B------:R-:W-:Y:S02]  /*a2e0*/  LEA.HI.X.SX32 R13, R13, R23.reuse, 0x1, P6 ;  /* 0x000000170d0d7211 */ /* 0x080fe400030f0eff */
[----:B------:R-:W-:Y:S02]  /*a2f0*/  LEA.HI.X.SX32 R11, R0, R23, 0x1, P1 ;  /* 0x00000017000b7211 */ /* 0x000fe400008f0eff */
[----:B------:R-:W-:Y:S02]  /*a300*/  ISETP.LT.AND P1, PT, R14, UR15, !P0 ;  /* 0x0000000f0e007c0c */ /* 0x000fe4000c721270 */
[----:B------:R-:W-:-:S02]  /*a310*/  ISETP.LT.AND P0, PT, R24, UR15, !P0 ;  /* 0x0000000f18007c0c */ /* 0x000fc4000c701270 */
[----:B------:R-:W-:Y:S02]  /*a320*/  PRMT R0, R17, 0x7632, R0 ;  /* 0x0000763211007816 */ /* 0x000fe40000000000 */
[----:B------:R-:W-:Y:S02]  /*a330*/  LEA R4, P6, R5, R21, 0x1 ;  /* 0x0000001505047211 */ /* 0x000fe400078c08ff */
[----:B-1----:R-:W-:Y:S01]  /*a340*/  PRMT R7, R19, 0x7632, R7 ;  /* 0x0000763213077816 */ /* 0x002fe20000000007 */
[----:B------:R0:W-:Y:S01]  /*a350*/  @P4 STG.E.U16 desc[UR24][R2.64], R0 ;  /* 0x0000000002004986 */ /* 0x0001e2000c101518 */
[----:B------:R-:W-:-:S03]  /*a360*/  LEA.HI.X.SX32 R5, R5, R23, 0x1, P6 ;  /* 0x0000001705057211 */ /* 0x000fc600030f0eff */
[----:B------:R1:W-:Y:S01]  /*a370*/  @P3 STG.E.U16 desc[UR24][R8.64], R18 ;  /* 0x0000001208003986 */ /* 0x0003e2000c101518 */
[----:B0-----:R-:W-:-:S05]  /*a380*/  PRMT R3, R18, 0x7632, R3 ;  /* 0x0000763212037816 */ /* 0x001fca0000000003 */
[----:B------:R1:W-:Y:S04]  /*a390*/  @P2 STG.E.U16 desc[UR24][R10.64], R3 ;  /* 0x000000030a002986 */ /* 0x0003e8000c101518 */
[----:B------:R1:W-:Y:S04]  /*a3a0*/  @P1 STG.E.U16 desc[UR24][R12.64], R19 ;  /* 0x000000130c001986 */ /* 0x0003e8000c101518 */
[----:B------:R1:W-:Y:S01]  /*a3b0*/  @P0 STG.E.U16 desc[UR24][R4.64], R7 ;  /* 0x0000000704000986 */ /* 0x0003e2000c101518 */
[----:B------:R-:W-:Y:S06]  /*a3c0*/  BAR.SYNC.DEFER_BLOCKING 0x0 ;  /* 0x0000000000007b1d */ /* 0x000fec0000010000 */
[----:B------:R-:W-:Y:S05]  /*a3d0*/  BRA.U UP0, `(.L_x_13) ;  /* 0x00000001009c7547 */ /* 0x000fea000b800000 */
[----:B------:R-:W0:Y:S01]  /*a3e0*/  S2UR UR5, SR_CgaCtaId ;  /* 0x00000000000579c3 */ /* 0x000e220000008800 */
[----:B------:R-:W-:Y:S01]  /*a3f0*/  NOP ;  /* 0x0000000000007918 */ /* 0x000fe20000000000 */
[----:B------:R-:W-:Y:S01]  /*a400*/  UMOV UR4, 0x50 ;  /* 0x0000005000047882 */ /* 0x000fe20000000000 */
[----:B------:R-:W-:Y:S02]  /*a410*/  IMAD.U32 R0, RZ, RZ, UR9 ;  /* 0x00000009ff007e24 */ /* 0x000fe4000f8e00ff */
[----:B-1----:R-:W-:-:S03]  /*a420*/  IMAD.MOV.U32 R3, RZ, RZ, 0x1 ;  /* 0x00000001ff037424 */ /* 0x002fc600078e00ff */
[----:B------:R-:W-:-:S04]  /*a430*/  LOP3.LUT R0, R0, 0xffff, RZ, 0xc0, !PT ;  /* 0x0000ffff00007812 */ /* 0x000fc800078ec0ff */
[----:B------:R-:W-:-:S05]  /*a440*/  SHF.R.U32.HI R0, RZ, 0x5, R0 ;  /* 0x00000005ff007819 */ /* 0x000fca0000011600 */
[----:B------:R-:W-:Y:S01]  /*a450*/  VIADD R2, R0, 0x10 ;  /* 0x0000001000027836 */ /* 0x000fe20000000000 */
[----:B------:R-:W-:Y:S01]  /*a460*/  SHF.L.U32 R0, R3, R0, RZ ;  /* 0x0000000003007219 */ /* 0x000fe200000006ff */
[----:B0-----:R-:W-:-:S03]  /*a470*/  ULEA UR6, UR5, UR4, 0x18 ;  /* 0x0000000405067291 */ /* 0x001fc6000f8ec0ff */
[----:B------:R-:W-:-:S04]  /*a480*/  SHF.L.U32 R3, R3, R2, RZ ;  /* 0x0000000203037219 */ /* 0x000fc800000006ff */
[----:B------:R-:W-:Y:S02]  /*a490*/  LOP3.LUT R0, R3, R0, RZ, 0xfc, !PT ;  /* 0x0000000003007212 */ /* 0x000fe400078efcff */
[----:B------:R-:W0:Y:S02]  /*a4a0*/  LDS R5, [UR6] ;  /* 0x00000006ff057984 */ /* 0x000e240008000800 */
[C---:B------:R-:W-:Y:S02]  /*a4b0*/  LOP3.LUT R2, R0.reuse, 0xffff, RZ, 0xc0, !PT ;  /* 0x0000ffff00027812 */ /* 0x040fe400078ec0ff */
[----:B0-----:R-:W-:-:S04]  /*a4c0*/  LOP3.LUT R3, R0, 0xffff, R5, 0x80, !PT ;  /* 0x0000ffff00037812 */ /* 0x001fc800078e8005 */
[----:B------:R-:W-:-:S13]  /*a4d0*/  ISETP.NE.AND P0, PT, R3, R2, PT ;  /* 0x000000020300720c */ /* 0x000fda0003f05270 */
[----:B------:R-:W-:Y:S05]  /*a4e0*/  @P0 BRA `(.L_x_14) ;  /* 0x0000000000500947 */ /* 0x000fea0003800000 */
[----:B------:R-:W-:Y:S02]  /*a4f0*/  SHF.R.U32.HI R5, RZ, 0x10, R5 ;  /* 0x00000010ff057819 */ /* 0x000fe40000011605 */
[----:B------:R-:W-:-:S04]  /*a500*/  SHF.R.U32.HI R2, RZ, 0x10, R0 ;  /* 0x00000010ff027819 */ /* 0x000fc80000011600 */
[----:B------:R-:W-:-:S04]  /*a510*/  LOP3.LUT R5, R5, R2, RZ, 0xc0, !PT ;  /* 0x0000000205057212 */ /* 0x000fc800078ec0ff */
[----:B------:R-:W-:-:S13]  /*a520*/  ISETP.NE.AND P0, PT, R5, R2, PT ;  /* 0x000000020500720c */ /* 0x000fda0003f05270 */
[----:B------:R-:W-:Y:S05]  /*a530*/  @P0 BRA `(.L_x_15) ;  /* 0x0000000000300947 */ /* 0x000fea0003800000 */
[----:B------:R-:W-:Y:S01]  /*a540*/  R2UR UR4, R0 ;  /* 0x00000000000472ca */ /* 0x000fe200000e0000 */
[----:B------:R-:W-:Y:S01]  /*a550*/  VOTEU.ANY UR5, UPT, PT ;  /* 0x0000000000057886 */ /* 0x000fe200038e0100 */
[----:B------:R-:W0:Y:S01]  /*a560*/  S2R R0, SR_LANEID ;  /* 0x0000000000007919 */ /* 0x000e220000000000 */
[----:B------:R-:W-:-:S10]  /*a570*/  UFLO.U32 UR5, UR5 ;  /* 0x00000005000572bd */ /* 0x000fd400080e0000 */
[----:B------:R-:W-:-:S06]  /*a580*/  ULOP3.LUT UR4, URZ, UR4, URZ, 0x33, !UPT ;  /* 0x00000004ff047292 */ /* 0x000fcc000f8e33ff */
[----:B------:R-:W-:-:S04]  /*a590*/  IMAD.U32 R2, RZ, RZ, UR4 ;  /* 0x00000004ff027e24 */ /* 0x000fc8000f8e00ff */
[----:B------:R-:W1:Y:S02]  /*a5a0*/  REDUX UR7, R2 ;  /* 0x00000000020773c4 */ /* 0x000e640000000000 */
[----:B------:R2:W-:Y:S01]  /*a5b0*/  UTCATOMSWS.AND URZ, UR4 ;  /* 0x0000000400ff79e3 */ /* 0x0005e20008000000 */
[----:B0-----:R-:W-:Y:S01]  /*a5c0*/  ISETP.EQ.U32.AND P0, PT, R0, UR5, PT ;  /* 0x0000000500007c0c */ /* 0x001fe2000bf02070 */
[----:B-1----:R-:W-:-:S12]  /*a5d0*/  IMAD.U32 R0, RZ, RZ, UR7 ;  /* 0x00000007ff007e24 */ /* 0x002fd8000f8e00ff */
[----:B------:R2:W-:Y:S01]  /*a5e0*/  @P0 ATOMS.AND RZ, [UR6], R0 ;  /* 0x00000000ffff098c */ /* 0x0005e2000a800006 */
[----:B------:R-:W-:Y:S05]  /*a5f0*/  BRA `(.L_x_13) ;  /* 0x0000000000147947 */ /* 0x000fea0003800000 */
.L_x_15:
[----:B------:R-:W-:-:S07]  /*a600*/  MOV R2, 0xa620 ;  /* 0x0000a62000027802 */ /* 0x000fce0000000f00 */
[----:B------:R-:W-:Y:S05]  /*a610*/  CALL.REL.NOINC `($__internal_0_$__cuda_sm10x_tcgen05_guardrail_trap_col_being_dealloced_not_returned_by_alloc) ;  /* 0x00000000002c7944 */ /* 0x000fea0003c00000 */
[----:B------:R-:W-:Y:S05]  /*a620*/  BRA `(.L_x_13) ;  /* 0x0000000000087947 */ /* 0x000fea0003800000 */
.L_x_14:
[----:B------:R-:W-:-:S07]  /*a630*/  MOV R2, 0xa650 ;  /* 0x0000a65000027802 */ /* 0x000fce0000000f00 */
[----:B------:R-:W-:Y:S05]  /*a640*/  CALL.REL.NOINC `($__internal_2_$__cuda_sm10x_tcgen05_guardrail_trap_unallocated_columns_being_dealloced) ;  /* 0x0000000000387944 */ /* 0x000fea0003c00000 */
.L_x_13:
[----:B------:R-:W-:Y:S01]  /*a650*/  NOP ;  /* 0x0000000000007918 */ /* 0x000fe20000000000 */
[----:B--2---:R-:W-:Y:S05]  /*a660*/  EXIT ;  /* 0x000000000000794d */ /* 0x004fea0003800000 */
.L_x_8:
[----:B------:R-:W0:Y:S02]  /*a670*/  SYNCS.PHASECHK.TRANS64.TRYWAIT P2, [UR12], R6 ;  /* 0x00000006ff0075a7 */ /* 0x000e24000804110c */
[----:B0-----:R-:W-:Y:S05]  /*a680*/  @!P2 BRA `(.L_x_8) ;  /* 0xfffffffc00f8a947 */ /* 0x001fea000383ffff */
[----:B------:R-:W-:Y:S05]  /*a690*/  BRA `(.L_x_16) ;  /* 0xffffffc400707947 */ /* 0x000fea000383ffff */
.L_x_12:
[----:B------:R-:W0:Y:S02]  /*a6a0*/  SYNCS.PHASECHK.TRANS64.TRYWAIT P0, [UR12], R0 ;  /* 0x00000000ff0075a7 */ /* 0x000e24000800110c */
[----:B0-----:R-:W-:Y:S05]  /*a6b0*/  @!P0 BRA `(.L_x_12) ;  /* 0xfffffffc00f88947 */ /* 0x001fea000383ffff */
[----:B------:R-:W-:Y:S05]  /*a6c0*/  BRA `(.L_x_11) ;  /* 0xfffffff000e07947 */ /* 0x000fea000383ffff */
        .weak           $__internal_0_$__cuda_sm10x_tcgen05_guardrail_trap_col_being_dealloced_not_returned_by_alloc
        .type           $__internal_0_$__cuda_sm10x_tcgen05_guardrail_trap_col_being_dealloced_not_returned_by_alloc,@function
        .size           $__internal_0_$__cuda_sm10x_tcgen05_guardrail_trap_col_being_dealloced_not_returned_by_alloc,($__internal_1_$__cuda_sm10x_tcgen05_guardrail_trap_phase_invalid_during_alloc - $__internal_0_$__cuda_sm10x_tcgen05_guardrail_trap_col_being_dealloced_not_returned_by_alloc)
$__internal_0_$__cuda_sm10x_tcgen05_guardrail_trap_col_being_dealloced_not_returned_by_alloc:
[----:B------:R-:W-:Y:S05]  /*a6d0*/  BPT.TRAP 0x1 ;  /* 0x000000040000795c */ /* 0x000fea0000300000 */
[----:B------:R-:W-:-:S04]  /*a6e0*/  IMAD.MOV.U32 R3, RZ, RZ, 0x0 ;  /* 0x00000000ff037424 */ /* 0x000fc800078e00ff */
[----:B------:R-:W-:Y:S05]  /*a6f0*/  RET.REL.NODEC R2 `(matmul_kernel) ;  /* 0xffffff5802407950 */ /* 0x000fea0003c3ffff */
        .weak           $__internal_1_$__cuda_sm10x_tcgen05_guardrail_trap_phase_invalid_during_alloc
        .type           $__internal_1_$__cuda_sm10x_tcgen05_guardrail_trap_phase_invalid_during_alloc,@function
        .size           $__internal_1_$__cuda_sm10x_tcgen05_guardrail_trap_phase_invalid_during_alloc,($__internal_2_$__cuda_sm10x_tcgen05_guardrail_trap_unallocated_columns_being_dealloced - $__internal_1_$__cuda_sm10x_tcgen05_guardrail_trap_phase_invalid_during_alloc)
$__internal_1_$__cuda_sm10x_tcgen05_guardrail_trap_phase_invalid_during_alloc:
[----:B------:R-:W-:Y:S05]  /*a700*/  BPT.TRAP 0x1 ;  /* 0x000000040000795c */ /* 0x000fea0000300000 */
[----:B------:R-:W-:-:S04]  /*a710*/  IMAD.MOV.U32 R3, RZ, RZ, 0x0 ;  /* 0x00000000ff037424 */ /* 0x000fc800078e00ff */
[----:B------:R-:W-:Y:S05]  /*a720*/  RET.REL.NODEC R2 `(matmul_kernel) ;  /* 0xffffff5802347950 */ /* 0x000fea0003c3ffff */
        .weak           $__internal_2_$__cuda_sm10x_tcgen05_guardrail_trap_unallocated_columns_being_dealloced
        .type           $__internal_2_$__cuda_sm10x_tcgen05_guardrail_trap_unallocated_columns_being_dealloced,@function
        .size           $__internal_2_$__cuda_sm10x_tcgen05_guardrail_trap_unallocated_columns_being_dealloced,(.L_x_20 - $__internal_2_$__cuda_sm10x_tcgen05_guardrail_trap_unallocated_columns_being_dealloced)
$__internal_2_$__cuda_sm10x_tcgen05_guardrail_trap_unallocated_columns_being_dealloced:
[----:B------:R-:W-:Y:S05]  /*a730*/  BPT.TRAP 0x1 ;  /* 0x000000040000795c */ /* 0x000fea0000300000 */
[----:B------:R-:W-:-:S04]  /*a740*/  IMAD.MOV.U32 R3, RZ, RZ, 0x0 ;  /* 0x00000000ff037424 */ /* 0x000fc800078e00ff */
[----:B------:R-:W-:Y:S05]  /*a750*/  RET.REL.NODEC R2 `(matmul_kernel) ;  /* 0xffffff5802287950 */ /* 0x000fea0003c3ffff */
.L_x_17:
[----:B------:R-:W-:-:S00]  /*a760*/  BRA `(.L_x_17) ;  /* 0xfffffffc00fc7947 */ /* 0x000fc0000383ffff */
[----:B------:R-:W-:-:S00]  /*a770*/  NOP ;  /* 0x0000000000007918 */ /* 0x000fc00000000000 */
        /* <DEDUP_REMOVED lines=8> */
.L_x_20:


//--------------------- .nv.shared.matmul_kernel  --------------------------
	.section	.nv.shared.matmul_kernel,"aw",@nobits
	.sectionflags	@""
	.align	16
	.zero		1024


//--------------------- .nv.shared.reserved.0     --------------------------
	.section	.nv.shared.reserved.0,"aw",@nobits
	.align	8
	.weak		__nv_reservedSMEM_offset_0_alias
	.size		__nv_reservedSMEM_offset_0_alias, 0, 64
	.other		__nv_reservedSMEM_offset_0_alias,@"STO_CUDA_RESERVED_SHARED STV_DEFAULT"
__nv_reservedSMEM_offset_0_alias:
	.zero		0
.nv.shared.reserved.0:
	.zero		64
	.weak		__nv_reservedSMEM_allocation_phase
	.type		__nv_reservedSMEM_allocation_phase,@object
	.size		__nv_reservedSMEM_allocation_phase,(.L_0 - __nv_reservedSMEM_allocation_phase)
__nv_reservedSMEM_allocation_phase:
	.zero		1
.L_0:
	.zero		7
	.weak		__nv_reservedSMEM_devtool_atexit_pc
	.type		__nv_reservedSMEM_devtool_atexit_pc,@object
	.size		__nv_reservedSMEM_devtool_atexit_pc,(__nv_reservedSMEM_allocation_mask - __nv_reservedSMEM_devtool_atexit_pc)
__nv_reservedSMEM_devtool_atexit_pc:
	.zero		8
	.weak		__nv_reservedSMEM_allocation_mask
	.type		__nv_reservedSMEM_allocation_mask,@object
	.size		__nv_reservedSMEM_allocation_mask,(.L_2 - __nv_reservedSMEM_allocation_mask)
__nv_reservedSMEM_allocation_mask:
	.zero		4
.L_2:


//--------------------- .nv.constant0.matmul_kernel --------------------------
	.section	.nv.constant0.matmul_kernel,"a",@progbits
	.sectionflags	@""
	.align	4
.nv.constant0.matmul_kernel:
	.zero		976


//--------------------- SYMBOLS --------------------------

	.type		.nv.reservedSmem.offset0,@object
	.size		.nv.reservedSmem.offset0,0x4
	.type		.nv.reservedSmem.cap,@object
	.size		.nv.reservedSmem.cap,0x4
